//
// Generated by NVIDIA NVVM Compiler
//
// Compiler Build ID: CL-36424714
// Cuda compilation tools, release 13.0, V13.0.88
// Based on NVVM 20.0.0
//

.version 9.0
.target sm_100
.address_size 64

	// .globl	_Z11mexican_hatPffff

.visible .entry _Z11mexican_hatPffff(
	.param .u64 .ptr .align 1 _Z11mexican_hatPffff_param_0,
	.param .f32 _Z11mexican_hatPffff_param_1,
	.param .f32 _Z11mexican_hatPffff_param_2,
	.param .f32 _Z11mexican_hatPffff_param_3
)
{
	.reg .b32 	%r<7>;
	.reg .b32 	%f<27>;
	.reg .b64 	%rd<5>;
	.reg .b64 	%fd<12>;

	ld.param.u64 	%rd1, [_Z11mexican_hatPffff_param_0];
	ld.param.f32 	%f1, [_Z11mexican_hatPffff_param_1];
	ld.param.f32 	%f2, [_Z11mexican_hatPffff_param_2];
	ld.param.f32 	%f3, [_Z11mexican_hatPffff_param_3];
	cvta.to.global.u64 	%rd2, %rd1;
	mov.u32 	%r1, %tid.x;
	mov.u32 	%r2, %ctaid.x;
	mov.u32 	%r3, %ntid.x;
	mad.lo.s32 	%r4, %r2, %r3, %r1;
	cvt.rn.f32.s32 	%f4, %r4;
	fma.rn.f32 	%f5, %f3, %f4, %f2;
	mul.f32 	%f6, %f1, %f1;
	mul.f32 	%f7, %f5, %f5;
	cvt.f64.f32 	%fd1, %f1;
	mul.f64 	%fd2, %fd1, 0d4008000000000000;
	sqrt.rn.f64 	%fd3, %fd2;
	mul.f64 	%fd4, %fd3, 0d3FF54D1C04726946;
	mov.f64 	%fd5, 0d4000000000000000;
	div.rn.f64 	%fd6, %fd5, %fd4;
	cvt.rn.f32.f64 	%f8, %fd6;
	div.rn.f32 	%f9, %f7, %f6;
	mov.f32 	%f10, 0f3F800000;
	sub.f32 	%f11, %f10, %f9;
	cvt.f64.f32 	%fd7, %f7;
	cvt.f64.f32 	%fd8, %f6;
	add.f64 	%fd9, %fd8, %fd8;
	neg.f64 	%fd10, %fd7;
	div.rn.f64 	%fd11, %fd10, %fd9;
	cvt.rn.f32.f64 	%f12, %fd11;
	fma.rn.f32 	%f13, %f12, 0f3BBB989D, 0f3F000000;
	cvt.sat.f32.f32 	%f14, %f13;
	mov.f32 	%f15, 0f4B400001;
	mov.f32 	%f16, 0f437C0000;
	fma.rm.f32 	%f17, %f14, %f16, %f15;
	add.f32 	%f18, %f17, 0fCB40007F;
	neg.f32 	%f19, %f18;
	fma.rn.f32 	%f20, %f12, 0f3FB8AA3B, %f19;
	fma.rn.f32 	%f21, %f12, 0f32A57060, %f20;
	mov.b32 	%r5, %f17;
	shl.b32 	%r6, %r5, 23;
	mov.b32 	%f22, %r6;
	ex2.approx.ftz.f32 	%f23, %f21;
	mul.f32 	%f24, %f23, %f22;
	mul.f32 	%f25, %f11, %f8;
	mul.f32 	%f26, %f25, %f24;
	mul.wide.s32 	%rd3, %r4, 4;
	add.s64 	%rd4, %rd2, %rd3;
	st.global.f32 	[%rd4], %f26;
	ret;

}
	// .globl	_Z28cross_correlate_with_waveletPfS_S_ii
.visible .entry _Z28cross_correlate_with_waveletPfS_S_ii(
	.param .u64 .ptr .align 1 _Z28cross_correlate_with_waveletPfS_S_ii_param_0,
	.param .u64 .ptr .align 1 _Z28cross_correlate_with_waveletPfS_S_ii_param_1,
	.param .u64 .ptr .align 1 _Z28cross_correlate_with_waveletPfS_S_ii_param_2,
	.param .u32 _Z28cross_correlate_with_waveletPfS_S_ii_param_3,
	.param .u32 _Z28cross_correlate_with_waveletPfS_S_ii_param_4
)
{
	.reg .pred 	%p<15>;
	.reg .b32 	%r<54>;
	.reg .b32 	%f<40>;
	.reg .b64 	%rd<28>;

	ld.param.u64 	%rd5, [_Z28cross_correlate_with_waveletPfS_S_ii_param_0];
	ld.param.u64 	%rd6, [_Z28cross_correlate_with_waveletPfS_S_ii_param_1];
	ld.param.u64 	%rd7, [_Z28cross_correlate_with_waveletPfS_S_ii_param_2];
	ld.param.u32 	%r28, [_Z28cross_correlate_with_waveletPfS_S_ii_param_3];
	ld.param.u32 	%r29, [_Z28cross_correlate_with_waveletPfS_S_ii_param_4];
	cvta.to.global.u64 	%rd8, %rd5;
	cvta.to.global.u64 	%rd1, %rd7;
	cvta.to.global.u64 	%rd2, %rd6;
	mov.u32 	%r1, %tid.x;
	mov.u32 	%r30, %ctaid.x;
	mov.u32 	%r31, %ntid.x;
	mul.lo.s32 	%r2, %r30, %r31;
	add.s32 	%r3, %r2, %r1;
	mul.wide.s32 	%rd9, %r3, 4;
	add.s64 	%rd3, %rd8, %rd9;
	shr.u32 	%r32, %r29, 31;
	add.s32 	%r33, %r29, %r32;
	shr.s32 	%r5, %r33, 1;
	neg.s32 	%r51, %r5;
	setp.ge.s32 	%p1, %r51, %r5;
	sub.s32 	%r50, %r3, %r5;
	setp.ge.s32 	%p2, %r50, %r28;
	or.pred  	%p3, %p1, %p2;
	mov.f32 	%f35, 0f00000000;
	@%p3 bra 	$L__BB1_17;
	not.b32 	%r35, %r2;
	add.s32 	%r36, %r28, %r35;
	add.s32 	%r37, %r1, %r51;
	sub.s32 	%r38, %r36, %r37;
	not.b32 	%r39, %r51;
	add.s32 	%r40, %r5, %r39;
	min.u32 	%r7, %r38, %r40;
	and.b32  	%r41, %r7, 3;
	setp.eq.s32 	%p4, %r41, 3;
	mov.f32 	%f35, 0f00000000;
	@%p4 bra 	$L__BB1_6;
	add.s32 	%r47, %r51, %r5;
	add.s32 	%r42, %r7, 1;
	and.b32  	%r43, %r42, 3;
	neg.s32 	%r46, %r43;
	mov.f32 	%f35, 0f00000000;
$L__BB1_3:
	.pragma "nounroll";
	setp.lt.s32 	%p5, %r50, 0;
	@%p5 bra 	$L__BB1_5;
	mul.wide.u32 	%rd10, %r50, 4;
	add.s64 	%rd11, %rd2, %rd10;
	ld.global.f32 	%f20, [%rd11];
	mul.wide.s32 	%rd12, %r47, 4;
	add.s64 	%rd13, %rd1, %rd12;
	ld.global.f32 	%f21, [%rd13];
	fma.rn.f32 	%f35, %f20, %f21, %f35;
$L__BB1_5:
	add.s32 	%r51, %r51, 1;
	add.s32 	%r50, %r50, 1;
	add.s32 	%r47, %r47, 1;
	add.s32 	%r46, %r46, 1;
	setp.ne.s32 	%p6, %r46, 0;
	@%p6 bra 	$L__BB1_3;
$L__BB1_6:
	setp.lt.u32 	%p7, %r7, 3;
	@%p7 bra 	$L__BB1_17;
	cvt.s64.s32 	%rd18, %r5;
$L__BB1_8:
	setp.lt.s32 	%p8, %r50, 0;
	@%p8 bra 	$L__BB1_10;
	mul.wide.u32 	%rd14, %r50, 4;
	add.s64 	%rd15, %rd2, %rd14;
	ld.global.f32 	%f22, [%rd15];
	add.s32 	%r44, %r51, %r5;
	mul.wide.s32 	%rd16, %r44, 4;
	add.s64 	%rd17, %rd1, %rd16;
	ld.global.f32 	%f23, [%rd17];
	fma.rn.f32 	%f35, %f22, %f23, %f35;
$L__BB1_10:
	add.s32 	%r45, %r51, %r3;
	add.s32 	%r22, %r45, 1;
	setp.lt.s32 	%p9, %r22, 0;
	cvt.s64.s32 	%rd19, %r51;
	add.s64 	%rd20, %rd19, %rd18;
	shl.b64 	%rd21, %rd20, 2;
	add.s64 	%rd4, %rd1, %rd21;
	@%p9 bra 	$L__BB1_12;
	mul.wide.u32 	%rd22, %r22, 4;
	add.s64 	%rd23, %rd2, %rd22;
	ld.global.f32 	%f24, [%rd23];
	ld.global.f32 	%f25, [%rd4+4];
	fma.rn.f32 	%f35, %f24, %f25, %f35;
$L__BB1_12:
	add.s32 	%r23, %r22, 1;
	setp.lt.s32 	%p10, %r23, 0;
	@%p10 bra 	$L__BB1_14;
	mul.wide.u32 	%rd24, %r23, 4;
	add.s64 	%rd25, %rd2, %rd24;
	ld.global.f32 	%f26, [%rd25];
	ld.global.f32 	%f27, [%rd4+8];
	fma.rn.f32 	%f35, %f26, %f27, %f35;
$L__BB1_14:
	add.s32 	%r24, %r22, 2;
	setp.lt.s32 	%p11, %r24, 0;
	@%p11 bra 	$L__BB1_16;
	mul.wide.u32 	%rd26, %r24, 4;
	add.s64 	%rd27, %rd2, %rd26;
	ld.global.f32 	%f28, [%rd27];
	ld.global.f32 	%f29, [%rd4+12];
	fma.rn.f32 	%f35, %f28, %f29, %f35;
$L__BB1_16:
	add.s32 	%r51, %r51, 4;
	setp.lt.s32 	%p12, %r51, %r5;
	add.s32 	%r50, %r22, 3;
	setp.lt.s32 	%p13, %r50, %r28;
	and.pred  	%p14, %p12, %p13;
	@%p14 bra 	$L__BB1_8;
$L__BB1_17:
	st.global.f32 	[%rd3], %f35;
	ret;

}
	// .globl	_Z9thresholdPiPff
.visible .entry _Z9thresholdPiPff(
	.param .u64 .ptr .align 1 _Z9thresholdPiPff_param_0,
	.param .u64 .ptr .align 1 _Z9thresholdPiPff_param_1,
	.param .f32 _Z9thresholdPiPff_param_2
)
{
	.reg .pred 	%p<2>;
	.reg .b32 	%r<6>;
	.reg .b32 	%f<3>;
	.reg .b64 	%rd<8>;

	ld.param.u64 	%rd1, [_Z9thresholdPiPff_param_0];
	ld.param.u64 	%rd2, [_Z9thresholdPiPff_param_1];
	ld.param.f32 	%f1, [_Z9thresholdPiPff_param_2];
	cvta.to.global.u64 	%rd3, %rd1;
	cvta.to.global.u64 	%rd4, %rd2;
	mov.u32 	%r1, %tid.x;
	mov.u32 	%r2, %ctaid.x;
	mov.u32 	%r3, %ntid.x;
	mad.lo.s32 	%r4, %r2, %r3, %r1;
	mul.wide.s32 	%rd5, %r4, 4;
	add.s64 	%rd6, %rd4, %rd5;
	ld.global.f32 	%f2, [%rd6];
	setp.ge.f32 	%p1, %f2, %f1;
	selp.u32 	%r5, 1, 0, %p1;
	add.s64 	%rd7, %rd3, %rd5;
	st.global.u32 	[%rd7], %r5;
	ret;

}
	// .globl	_Z11edge_detectPiS_i
.visible .entry _Z11edge_detectPiS_i(
	.param .u64 .ptr .align 1 _Z11edge_detectPiS_i_param_0,
	.param .u64 .ptr .align 1 _Z11edge_detectPiS_i_param_1,
	.param .u32 _Z11edge_detectPiS_i_param_2
)
{
	.reg .pred 	%p<4>;
	.reg .b32 	%r<14>;
	.reg .b64 	%rd<9>;

	ld.param.u64 	%rd4, [_Z11edge_detectPiS_i_param_0];
	ld.param.u64 	%rd3, [_Z11edge_detectPiS_i_param_1];
	ld.param.u32 	%r4, [_Z11edge_detectPiS_i_param_2];
	cvta.to.global.u64 	%rd5, %rd4;
	mov.u32 	%r5, %tid.x;
	mov.u32 	%r6, %ctaid.x;
	mov.u32 	%r7, %ntid.x;
	mad.lo.s32 	%r1, %r6, %r7, %r5;
	add.s32 	%r8, %r4, -1;
	setp.ne.s32 	%p1, %r1, %r8;
	mul.wide.s32 	%rd6, %r1, 4;
	add.s64 	%rd1, %rd5, %rd6;
	@%p1 bra 	$L__BB3_2;
	mov.b32 	%r9, 0;
	st.global.u32 	[%rd1], %r9;
$L__BB3_2:
	cvta.to.global.u64 	%rd7, %rd3;
	add.s64 	%rd2, %rd7, %rd6;
	ld.global.u32 	%r11, [%rd2];
	setp.ne.s32 	%p2, %r11, 0;
	mov.b32 	%r13, 0;
	@%p2 bra 	$L__BB3_4;
	ld.global.u32 	%r12, [%rd2+4];
	setp.ne.s32 	%p3, %r12, 0;
	selp.u32 	%r13, 1, 0, %p3;
$L__BB3_4:
	st.global.u32 	[%rd1], %r13;
	ret;

}
	// .globl	_Z11merge_leadsPiS_iS_iS_i
.visible .entry _Z11merge_leadsPiS_iS_iS_i(
	.param .u64 .ptr .align 1 _Z11merge_leadsPiS_iS_iS_i_param_0,
	.param .u64 .ptr .align 1 _Z11merge_leadsPiS_iS_iS_i_param_1,
	.param .u32 _Z11merge_leadsPiS_iS_iS_i_param_2,
	.param .u64 .ptr .align 1 _Z11merge_leadsPiS_iS_iS_i_param_3,
	.param .u32 _Z11merge_leadsPiS_iS_iS_i_param_4,
	.param .u64 .ptr .align 1 _Z11merge_leadsPiS_iS_iS_i_param_5,
	.param .u32 _Z11merge_leadsPiS_iS_iS_i_param_6
)
{
	.reg .b32 	%r<17>;
	.reg .b64 	%rd<17>;

	ld.param.u64 	%rd1, [_Z11merge_leadsPiS_iS_iS_i_param_0];
	ld.param.u64 	%rd2, [_Z11merge_leadsPiS_iS_iS_i_param_1];
	ld.param.u32 	%r1, [_Z11merge_leadsPiS_iS_iS_i_param_2];
	ld.param.u64 	%rd3, [_Z11merge_leadsPiS_iS_iS_i_param_3];
	ld.param.u32 	%r2, [_Z11merge_leadsPiS_iS_iS_i_param_4];
	ld.param.u64 	%rd4, [_Z11merge_leadsPiS_iS_iS_i_param_5];
	ld.param.u32 	%r3, [_Z11merge_leadsPiS_iS_iS_i_param_6];
	cvta.to.global.u64 	%rd5, %rd1;
	cvta.to.global.u64 	%rd6, %rd4;
	cvta.to.global.u64 	%rd7, %rd3;
	cvta.to.global.u64 	%rd8, %rd2;
	mov.u32 	%r4, %tid.x;
	mov.u32 	%r5, %ctaid.x;
	mov.u32 	%r6, %ntid.x;
	mad.lo.s32 	%r7, %r5, %r6, %r4;
	add.s32 	%r8, %r1, %r7;
	mul.wide.s32 	%rd9, %r8, 4;
	add.s64 	%rd10, %rd8, %rd9;
	ld.global.u32 	%r9, [%rd10];
	add.s32 	%r10, %r2, %r7;
	mul.wide.s32 	%rd11, %r10, 4;
	add.s64 	%rd12, %rd7, %rd11;
	ld.global.u32 	%r11, [%rd12];
	add.s32 	%r12, %r3, %r7;
	mul.wide.s32 	%rd13, %r12, 4;
	add.s64 	%rd14, %rd6, %rd13;
	ld.global.u32 	%r13, [%rd14];
	add.s32 	%r14, %r11, %r9;
	add.s32 	%r15, %r14, %r13;
	and.b32  	%r16, %r15, 2;
	mul.wide.s32 	%rd15, %r7, 4;
	add.s64 	%rd16, %rd5, %rd15;
	st.global.u32 	[%rd16], %r16;
	ret;

}
	// .globl	_Z22int_3_median_reductionPiS_S_S_
.visible .entry _Z22int_3_median_reductionPiS_S_S_(
	.param .u64 .ptr .align 1 _Z22int_3_median_reductionPiS_S_S__param_0,
	.param .u64 .ptr .align 1 _Z22int_3_median_reductionPiS_S_S__param_1,
	.param .u64 .ptr .align 1 _Z22int_3_median_reductionPiS_S_S__param_2,
	.param .u64 .ptr .align 1 _Z22int_3_median_reductionPiS_S_S__param_3
)
{
	.local .align 16 .b8 	__local_depot5[32];
	.reg .b64 	%SP;
	.reg .b64 	%SPL;
	.reg .pred 	%p<4>;
	.reg .b32 	%r<16>;
	.reg .b64 	%rd<27>;

	mov.u64 	%SPL, __local_depot5;
	ld.param.u64 	%rd1, [_Z22int_3_median_reductionPiS_S_S__param_0];
	ld.param.u64 	%rd2, [_Z22int_3_median_reductionPiS_S_S__param_1];
	ld.param.u64 	%rd3, [_Z22int_3_median_reductionPiS_S_S__param_2];
	ld.param.u64 	%rd4, [_Z22int_3_median_reductionPiS_S_S__param_3];
	cvta.to.global.u64 	%rd5, %rd2;
	cvta.to.global.u64 	%rd6, %rd4;
	cvta.to.global.u64 	%rd7, %rd1;
	cvta.to.global.u64 	%rd8, %rd3;
	add.u64 	%rd10, %SPL, 0;
	mov.u32 	%r1, %tid.x;
	mov.u32 	%r2, %ctaid.x;
	mov.u32 	%r3, %ntid.x;
	mad.lo.s32 	%r4, %r2, %r3, %r1;
	mul.lo.s32 	%r5, %r4, 3;
	mov.b32 	%r6, 0;
	mov.b32 	%r7, 2;
	mov.b32 	%r8, 1;
	st.local.v4.u32 	[%rd10], {%r8, %r7, %r6, %r6};
	st.local.v4.u32 	[%rd10+16], {%r6, %r6, %r7, %r8};
	mul.wide.s32 	%rd11, %r5, 4;
	add.s64 	%rd12, %rd8, %rd11;
	ld.global.u32 	%r9, [%rd12];
	ld.global.u32 	%r10, [%rd12+4];
	setp.lt.s32 	%p1, %r9, %r10;
	ld.global.u32 	%r11, [%rd12+8];
	setp.lt.s32 	%p2, %r9, %r11;
	setp.lt.s32 	%p3, %r10, %r11;
	selp.u64 	%rd13, 1, 0, %p3;
	selp.b64 	%rd14, 4, 0, %p1;
	selp.b64 	%rd15, 2, 0, %p2;
	or.b64  	%rd16, %rd15, %rd14;
	or.b64  	%rd17, %rd16, %rd13;
	shl.b64 	%rd18, %rd17, 2;
	add.s64 	%rd19, %rd10, %rd18;
	ld.local.u32 	%r12, [%rd19];
	add.s32 	%r13, %r12, %r5;
	mul.wide.s32 	%rd20, %r12, 4;
	add.s64 	%rd21, %rd12, %rd20;
	ld.global.u32 	%r14, [%rd21];
	mul.wide.s32 	%rd22, %r4, 4;
	add.s64 	%rd23, %rd7, %rd22;
	st.global.u32 	[%rd23], %r14;
	mul.wide.s32 	%rd24, %r13, 4;
	add.s64 	%rd25, %rd6, %rd24;
	ld.global.u32 	%r15, [%rd25];
	add.s64 	%rd26, %rd5, %rd22;
	st.global.u32 	[%rd26], %r15;
	ret;

}
	// .globl	_Z19int_3_median_filterPiS_
.visible .entry _Z19int_3_median_filterPiS_(
	.param .u64 .ptr .align 1 _Z19int_3_median_filterPiS__param_0,
	.param .u64 .ptr .align 1 _Z19int_3_median_filterPiS__param_1
)
{
	.local .align 16 .b8 	__local_depot6[32];
	.reg .b64 	%SP;
	.reg .b64 	%SPL;
	.reg .pred 	%p<4>;
	.reg .b32 	%r<13>;
	.reg .b64 	%rd<19>;

	mov.u64 	%SPL, __local_depot6;
	ld.param.u64 	%rd1, [_Z19int_3_median_filterPiS__param_0];
	ld.param.u64 	%rd2, [_Z19int_3_median_filterPiS__param_1];
	cvta.to.global.u64 	%rd3, %rd1;
	cvta.to.global.u64 	%rd4, %rd2;
	add.u64 	%rd6, %SPL, 0;
	mov.u32 	%r1, %tid.x;
	mov.u32 	%r2, %ctaid.x;
	mov.u32 	%r3, %ntid.x;
	mad.lo.s32 	%r4, %r2, %r3, %r1;
	mov.b32 	%r5, 0;
	mov.b32 	%r6, 2;
	mov.b32 	%r7, 1;
	st.local.v4.u32 	[%rd6], {%r7, %r6, %r5, %r5};
	st.local.v4.u32 	[%rd6+16], {%r5, %r5, %r6, %r7};
	mul.wide.s32 	%rd7, %r4, 4;
	add.s64 	%rd8, %rd4, %rd7;
	ld.global.u32 	%r8, [%rd8];
	ld.global.u32 	%r9, [%rd8+4];
	setp.lt.s32 	%p1, %r8, %r9;
	ld.global.u32 	%r10, [%rd8+8];
	setp.lt.s32 	%p2, %r8, %r10;
	setp.lt.s32 	%p3, %r9, %r10;
	selp.u64 	%rd9, 1, 0, %p3;
	selp.b64 	%rd10, 4, 0, %p1;
	selp.b64 	%rd11, 2, 0, %p2;
	or.b64  	%rd12, %rd11, %rd10;
	or.b64  	%rd13, %rd12, %rd9;
	shl.b64 	%rd14, %rd13, 2;
	add.s64 	%rd15, %rd6, %rd14;
	ld.local.u32 	%r11, [%rd15];
	mul.wide.s32 	%rd16, %r11, 4;
	add.s64 	%rd17, %rd8, %rd16;
	ld.global.u32 	%r12, [%rd17];
	add.s64 	%rd18, %rd3, %rd7;
	st.global.u32 	[%rd18], %r12;
	ret;

}
	// .globl	_Z13index_of_peakPiS_S_
.visible .entry _Z13index_of_peakPiS_S_(
	.param .u64 .ptr .align 1 _Z13index_of_peakPiS_S__param_0,
	.param .u64 .ptr .align 1 _Z13index_of_peakPiS_S__param_1,
	.param .u64 .ptr .align 1 _Z13index_of_peakPiS_S__param_2
)
{
	.reg .pred 	%p<2>;
	.reg .b32 	%r<8>;
	.reg .b64 	%rd<12>;

	ld.param.u64 	%rd1, [_Z13index_of_peakPiS_S__param_0];
	ld.param.u64 	%rd2, [_Z13index_of_peakPiS_S__param_1];
	ld.param.u64 	%rd3, [_Z13index_of_peakPiS_S__param_2];
	cvta.to.global.u64 	%rd4, %rd3;
	mov.u32 	%r2, %tid.x;
	mov.u32 	%r3, %ctaid.x;
	mov.u32 	%r4, %ntid.x;
	mad.lo.s32 	%r1, %r3, %r4, %r2;
	mul.wide.s32 	%rd5, %r1, 4;
	add.s64 	%rd6, %rd4, %rd5;
	ld.global.u32 	%r5, [%rd6];
	setp.eq.s32 	%p1, %r5, 0;
	@%p1 bra 	$L__BB7_2;
	cvta.to.global.u64 	%rd7, %rd1;
	cvta.to.global.u64 	%rd8, %rd2;
	shr.s32 	%r6, %r1, 6;
	mul.wide.s32 	%rd9, %r6, 4;
	add.s64 	%rd10, %rd7, %rd9;
	st.global.u32 	[%rd10], %r1;
	add.s64 	%rd11, %rd8, %rd9;
	mov.b32 	%r7, 1;
	st.global.u32 	[%rd11], %r7;
$L__BB7_2:
	ret;

}
	// .globl	_Z6get_rrPiS_S_iii
.visible .entry _Z6get_rrPiS_S_iii(
	.param .u64 .ptr .align 1 _Z6get_rrPiS_S_iii_param_0,
	.param .u64 .ptr .align 1 _Z6get_rrPiS_S_iii_param_1,
	.param .u64 .ptr .align 1 _Z6get_rrPiS_S_iii_param_2,
	.param .u32 _Z6get_rrPiS_S_iii_param_3,
	.param .u32 _Z6get_rrPiS_S_iii_param_4,
	.param .u32 _Z6get_rrPiS_S_iii_param_5
)
{
	.reg .pred 	%p<4>;
	.reg .b32 	%r<20>;
	.reg .b64 	%rd<16>;

	ld.param.u64 	%rd3, [_Z6get_rrPiS_S_iii_param_0];
	ld.param.u64 	%rd4, [_Z6get_rrPiS_S_iii_param_1];
	ld.param.u64 	%rd5, [_Z6get_rrPiS_S_iii_param_2];
	ld.param.u32 	%r6, [_Z6get_rrPiS_S_iii_param_3];
	ld.param.u32 	%r7, [_Z6get_rrPiS_S_iii_param_4];
	ld.param.u32 	%r8, [_Z6get_rrPiS_S_iii_param_5];
	cvta.to.global.u64 	%rd1, %rd5;
	cvta.to.global.u64 	%rd2, %rd4;
	mov.u32 	%r9, %tid.x;
	mov.u32 	%r10, %ctaid.x;
	mov.u32 	%r11, %ntid.x;
	mad.lo.s32 	%r19, %r10, %r11, %r9;
	mul.wide.s32 	%rd6, %r19, 4;
	add.s64 	%rd7, %rd2, %rd6;
	ld.global.u32 	%r2, [%rd7];
	add.s64 	%rd8, %rd1, %rd6;
	ld.global.u32 	%r12, [%rd8];
	setp.eq.s32 	%p1, %r12, 0;
	@%p1 bra 	$L__BB8_5;
	add.s32 	%r13, %r6, %r19;
	min.s32 	%r3, %r13, %r8;
$L__BB8_2:
	add.s32 	%r5, %r19, 1;
	setp.ge.s32 	%p2, %r5, %r3;
	@%p2 bra 	$L__BB8_5;
	mul.wide.s32 	%rd9, %r19, 4;
	add.s64 	%rd10, %rd1, %rd9;
	ld.global.u32 	%r14, [%rd10+4];
	setp.eq.s32 	%p3, %r14, 0;
	mov.u32 	%r19, %r5;
	@%p3 bra 	$L__BB8_2;
	mul.lo.s32 	%r15, %r7, 60;
	add.s64 	%rd12, %rd2, %rd9;
	ld.global.u32 	%r16, [%rd12+4];
	sub.s32 	%r17, %r16, %r2;
	div.s32 	%r18, %r15, %r17;
	cvta.to.global.u64 	%rd13, %rd3;
	add.s64 	%rd15, %rd13, %rd6;
	st.global.u32 	[%rd15], %r18;
$L__BB8_5:
	ret;

}


// ===== COMPILED SASS (sm_100) =====

	.target	sm_100

	.elftype	@"ET_EXEC"


//--------------------- .note.nv.tkinfo           --------------------------
	.section	.note.nv.tkinfo,"",@"SHT_NOTE"
	.sectionflags	@"SHF_NOTE_NV_TKINFO"
	.tkinfo
        /*0018*/ 	.word	0x00000002
        /*0030*/ 	.string	""
        /*0030*/ 	.string	"ptxas"
        /*0030*/ 	.string	"Cuda compilation tools, release 13.0, V13.0.88"
        /*0030*/ 	.string	"Build cuda_13.0.r13.0/compiler.36424714_0"
        /*0030*/ 	.string	"-arch sm_100 -m 64 "



//--------------------- .note.nv.cuinfo           --------------------------
	.section	.note.nv.cuinfo,"",@"SHT_NOTE"
	.sectionflags	@"SHF_NOTE_NV_CUINFO"
        /*0018*/ 	.short	0x0002
        /*001a*/ 	.short	0x0064
        /*001c*/ 	.short	0x0082
	.zero		2


//--------------------- .nv.info                  --------------------------
	.section	.nv.info,"",@"SHT_CUDA_INFO"
	.align	4


	//----- nvinfo : EIATTR_REGCOUNT
	.align		4
        /*0000*/ 	.byte	0x04, 0x2f
        /*0002*/ 	.short	(.L_1 - .L_0)
	.align		4
.L_0:
        /*0004*/ 	.word	index@(_Z11mexican_hatPffff)
        /*0008*/ 	.word	0x0000001d


	//----- nvinfo : EIATTR_FRAME_SIZE
	.align		4
.L_1:
        /*000c*/ 	.byte	0x04, 0x11
        /*000e*/ 	.short	(.L_3 - .L_2)
	.align		4
.L_2:
        /*0010*/ 	.word	index@($__internal_2_$__cuda_sm3x_div_rn_noftz_f32_slowpath)
        /*0014*/ 	.word	0x00000000


	//----- nvinfo : EIATTR_FRAME_SIZE
	.align		4
.L_3:
        /*0018*/ 	.byte	0x04, 0x11
        /*001a*/ 	.short	(.L_5 - .L_4)
	.align		4
.L_4:
        /*001c*/ 	.word	index@($__internal_1_$__cuda_sm20_dsqrt_rn_f64_mediumpath_v1)
        /*0020*/ 	.word	0x00000000


	//----- nvinfo : EIATTR_FRAME_SIZE
	.align		4
.L_5:
        /*0024*/ 	.byte	0x04, 0x11
        /*0026*/ 	.short	(.L_7 - .L_6)
	.align		4
.L_6:
        /*0028*/ 	.word	index@($__internal_0_$__cuda_sm20_div_rn_f64_full)
        /*002c*/ 	.word	0x00000000


	//----- nvinfo : EIATTR_FRAME_SIZE
	.align		4
.L_7:
        /*0030*/ 	.byte	0x04, 0x11
        /*0032*/ 	.short	(.L_9 - .L_8)
	.align		4
.L_8:
        /*0034*/ 	.word	index@(_Z11mexican_hatPffff)
        /*0038*/ 	.word	0x00000000


	//----- nvinfo : EIATTR_REGCOUNT
	.align		4
.L_9:
        /*003c*/ 	.byte	0x04, 0x2f
        /*003e*/ 	.short	(.L_11 - .L_10)
	.align		4
.L_10:
        /*0040*/ 	.word	index@(_Z28cross_correlate_with_waveletPfS_S_ii)
        /*0044*/ 	.word	0x00000020


	//----- nvinfo : EIATTR_FRAME_SIZE
	.align		4
.L_11:
        /*0048*/ 	.byte	0x04, 0x11
        /*004a*/ 	.short	(.L_13 - .L_12)
	.align		4
.L_12:
        /*004c*/ 	.word	index@(_Z28cross_correlate_with_waveletPfS_S_ii)
        /*0050*/ 	.word	0x00000000


	//----- nvinfo : EIATTR_REGCOUNT
	.align		4
.L_13:
        /*0054*/ 	.byte	0x04, 0x2f
        /*0056*/ 	.short	(.L_15 - .L_14)
	.align		4
.L_14:
        /*0058*/ 	.word	index@(_Z9thresholdPiPff)
        /*005c*/ 	.word	0x0000000a


	//----- nvinfo : EIATTR_FRAME_SIZE
	.align		4
.L_15:
        /*0060*/ 	.byte	0x04, 0x11
        /*0062*/ 	.short	(.L_17 - .L_16)
	.align		4
.L_16:
        /*0064*/ 	.word	index@(_Z9thresholdPiPff)
        /*0068*/ 	.word	0x00000000


	//----- nvinfo : EIATTR_REGCOUNT
	.align		4
.L_17:
        /*006c*/ 	.byte	0x04, 0x2f
        /*006e*/ 	.short	(.L_19 - .L_18)
	.align		4
.L_18:
        /*0070*/ 	.word	index@(_Z11edge_detectPiS_i)
        /*0074*/ 	.word	0x0000000a


	//----- nvinfo : EIATTR_FRAME_SIZE
	.align		4
.L_19:
        /*0078*/ 	.byte	0x04, 0x11
        /*007a*/ 	.short	(.L_21 - .L_20)
	.align		4
.L_20:
        /*007c*/ 	.word	index@(_Z11edge_detectPiS_i)
        /*0080*/ 	.word	0x00000000


	//----- nvinfo : EIATTR_REGCOUNT
	.align		4
.L_21:
        /*0084*/ 	.byte	0x04, 0x2f
        /*0086*/ 	.short	(.L_23 - .L_22)
	.align		4
.L_22:
        /*0088*/ 	.word	index@(_Z11merge_leadsPiS_iS_iS_i)
        /*008c*/ 	.word	0x00000012


	//----- nvinfo : EIATTR_FRAME_SIZE
	.align		4
.L_23:
        /*0090*/ 	.byte	0x04, 0x11
        /*0092*/ 	.short	(.L_25 - .L_24)
	.align		4
.L_24:
        /*0094*/ 	.word	index@(_Z11merge_leadsPiS_iS_iS_i)
        /*0098*/ 	.word	0x00000000


	//----- nvinfo : EIATTR_REGCOUNT
	.align		4
.L_25:
        /*009c*/ 	.byte	0x04, 0x2f
        /*009e*/ 	.short	(.L_27 - .L_26)
	.align		4
.L_26:
        /*00a0*/ 	.word	index@(_Z22int_3_median_reductionPiS_S_S_)
        /*00a4*/ 	.word	0x0000000c


	//----- nvinfo : EIATTR_FRAME_SIZE
	.align		4
.L_27:
        /*00a8*/ 	.byte	0x04, 0x11
        /*00aa*/ 	.short	(.L_29 - .L_28)
	.align		4
.L_28:
        /*00ac*/ 	.word	index@(_Z22int_3_median_reductionPiS_S_S_)
        /*00b0*/ 	.word	0x00000000


	//----- nvinfo : EIATTR_REGCOUNT
	.align		4
.L_29:
        /*00b4*/ 	.byte	0x04, 0x2f
        /*00b6*/ 	.short	(.L_31 - .L_30)
	.align		4
.L_30:
        /*00b8*/ 	.word	index@(_Z19int_3_median_filterPiS_)
        /*00bc*/ 	.word	0x0000000a


	//----- nvinfo : EIATTR_FRAME_SIZE
	.align		4
.L_31:
        /*00c0*/ 	.byte	0x04, 0x11
        /*00c2*/ 	.short	(.L_33 - .L_32)
	.align		4
.L_32:
        /*00c4*/ 	.word	index@(_Z19int_3_median_filterPiS_)
        /*00c8*/ 	.word	0x00000000


	//----- nvinfo : EIATTR_REGCOUNT
	.align		4
.L_33:
        /*00cc*/ 	.byte	0x04, 0x2f
        /*00ce*/ 	.short	(.L_35 - .L_34)
	.align		4
.L_34:
        /*00d0*/ 	.word	index@(_Z13index_of_peakPiS_S_)
        /*00d4*/ 	.word	0x0000000e


	//----- nvinfo : EIATTR_FRAME_SIZE
	.align		4
.L_35:
        /*00d8*/ 	.byte	0x04, 0x11
        /*00da*/ 	.short	(.L_37 - .L_36)
	.align		4
.L_36:
        /*00dc*/ 	.word	index@(_Z13index_of_peakPiS_S_)
        /*00e0*/ 	.word	0x00000000


	//----- nvinfo : EIATTR_REGCOUNT
	.align		4
.L_37:
        /*00e4*/ 	.byte	0x04, 0x2f
        /*00e6*/ 	.short	(.L_39 - .L_38)
	.align		4
.L_38:
        /*00e8*/ 	.word	index@(_Z6get_rrPiS_S_iii)
        /*00ec*/ 	.word	0x0000000e


	//----- nvinfo : EIATTR_FRAME_SIZE
	.align		4
.L_39:
        /*00f0*/ 	.byte	0x04, 0x11
        /*00f2*/ 	.short	(.L_41 - .L_40)
	.align		4
.L_40:
        /*00f4*/ 	.word	index@(_Z6get_rrPiS_S_iii)
        /*00f8*/ 	.word	0x00000000


	//----- nvinfo : EIATTR_MIN_STACK_SIZE
	.align		4
.L_41:
        /*00fc*/ 	.byte	0x04, 0x12
        /*00fe*/ 	.short	(.L_43 - .L_42)
	.align		4
.L_42:
        /*0100*/ 	.word	index@(_Z6get_rrPiS_S_iii)
        /*0104*/ 	.word	0x00000000


	//----- nvinfo : EIATTR_MIN_STACK_SIZE
	.align		4
.L_43:
        /*0108*/ 	.byte	0x04, 0x12
        /*010a*/ 	.short	(.L_45 - .L_44)
	.align		4
.L_44:
        /*010c*/ 	.word	index@(_Z13index_of_peakPiS_S_)
        /*0110*/ 	.word	0x00000000


	//----- nvinfo : EIATTR_MIN_STACK_SIZE
	.align		4
.L_45:
        /*0114*/ 	.byte	0x04, 0x12
        /*0116*/ 	.short	(.L_47 - .L_46)
	.align		4
.L_46:
        /*0118*/ 	.word	index@(_Z19int_3_median_filterPiS_)
        /*011c*/ 	.word	0x00000000


	//----- nvinfo : EIATTR_MIN_STACK_SIZE
	.align		4
.L_47:
        /*0120*/ 	.byte	0x04, 0x12
        /*0122*/ 	.short	(.L_49 - .L_48)
	.align		4
.L_48:
        /*0124*/ 	.word	index@(_Z22int_3_median_reductionPiS_S_S_)
        /*0128*/ 	.word	0x00000000


	//----- nvinfo : EIATTR_MIN_STACK_SIZE
	.align		4
.L_49:
        /*012c*/ 	.byte	0x04, 0x12
        /*012e*/ 	.short	(.L_51 - .L_50)
	.align		4
.L_50:
        /*0130*/ 	.word	index@(_Z11merge_leadsPiS_iS_iS_i)
        /*0134*/ 	.word	0x00000000


	//----- nvinfo : EIATTR_MIN_STACK_SIZE
	.align		4
.L_51:
        /*0138*/ 	.byte	0x04, 0x12
        /*013a*/ 	.short	(.L_53 - .L_52)
	.align		4
.L_52:
        /*013c*/ 	.word	index@(_Z11edge_detectPiS_i)
        /*0140*/ 	.word	0x00000000


	//----- nvinfo : EIATTR_MIN_STACK_SIZE
	.align		4
.L_53:
        /*0144*/ 	.byte	0x04, 0x12
        /*0146*/ 	.short	(.L_55 - .L_54)
	.align		4
.L_54:
        /*0148*/ 	.word	index@(_Z9thresholdPiPff)
        /*014c*/ 	.word	0x00000000


	//----- nvinfo : EIATTR_MIN_STACK_SIZE
	.align		4
.L_55:
        /*0150*/ 	.byte	0x04, 0x12
        /*0152*/ 	.short	(.L_57 - .L_56)
	.align		4
.L_56:
        /*0154*/ 	.word	index@(_Z28cross_correlate_with_waveletPfS_S_ii)
        /*0158*/ 	.word	0x00000000


	//----- nvinfo : EIATTR_MIN_STACK_SIZE
	.align		4
.L_57:
        /*015c*/ 	.byte	0x04, 0x12
        /*015e*/ 	.short	(.L_59 - .L_58)
	.align		4
.L_58:
        /*0160*/ 	.word	index@(_Z11mexican_hatPffff)
        /*0164*/ 	.word	0x00000000
.L_59:


//--------------------- .nv.compat                --------------------------
	.section	.nv.compat,"",@"SHT_CUDA_COMPAT_INFO"
	.align	4
        /*0000*/ 	.byte	0x02, 0x09, 0x00, 0x00, 0x02, 0x02, 0x01, 0x00, 0x02, 0x05, 0x05, 0x00, 0x03, 0x07, 0x01, 0x01
        /*0010*/ 	.byte	0x02, 0x03, 0x00, 0x00, 0x02, 0x06, 0x01, 0x00, 0x04, 0x0b, 0x08, 0x00, 0x01, 0x00, 0x00, 0x00
        /*0020*/ 	.byte	0x00, 0x00, 0x00, 0x00


//--------------------- .nv.info._Z6get_rrPiS_S_iii --------------------------
	.section	.nv.info._Z6get_rrPiS_S_iii,"",@"SHT_CUDA_INFO"
	.sectionflags	@""
	.align	4


	//----- nvinfo : EIATTR_CUDA_API_VERSION
	.align		4
        /*0000*/ 	.byte	0x04, 0x37
        /*0002*/ 	.short	(.L_61 - .L_60)
.L_60:
        /*0004*/ 	.word	0x00000082


	//----- nvinfo : EIATTR_KPARAM_INFO
	.align		4
.L_61:
        /*0008*/ 	.byte	0x04, 0x17
        /*000a*/ 	.short	(.L_63 - .L_62)
.L_62:
        /*000c*/ 	.word	0x00000000
        /*0010*/ 	.short	0x0005
        /*0012*/ 	.short	0x0020
        /*0014*/ 	.byte	0x00, 0xf0, 0x11, 0x00


	//----- nvinfo : EIATTR_KPARAM_INFO
	.align		4
.L_63:
        /*0018*/ 	.byte	0x04, 0x17
        /*001a*/ 	.short	(.L_65 - .L_64)
.L_64:
        /*001c*/ 	.word	0x00000000
        /*0020*/ 	.short	0x0004
        /*0022*/ 	.short	0x001c
        /*0024*/ 	.byte	0x00, 0xf0, 0x11, 0x00


	//----- nvinfo : EIATTR_KPARAM_INFO
	.align		4
.L_65:
        /*0028*/ 	.byte	0x04, 0x17
        /*002a*/ 	.short	(.L_67 - .L_66)
.L_66:
        /*002c*/ 	.word	0x00000000
        /*0030*/ 	.short	0x0003
        /*0032*/ 	.short	0x0018
        /*0034*/ 	.byte	0x00, 0xf0, 0x11, 0x00


	//----- nvinfo : EIATTR_KPARAM_INFO
	.align		4
.L_67:
        /*0038*/ 	.byte	0x04, 0x17
        /*003a*/ 	.short	(.L_69 - .L_68)
.L_68:
        /*003c*/ 	.word	0x00000000
        /*0040*/ 	.short	0x0002
        /*0042*/ 	.short	0x0010
        /*0044*/ 	.byte	0x00, 0xf5, 0x21, 0x00


	//----- nvinfo : EIATTR_KPARAM_INFO
	.align		4
.L_69:
        /*0048*/ 	.byte	0x04, 0x17
        /*004a*/ 	.short	(.L_71 - .L_70)
.L_70:
        /*004c*/ 	.word	0x00000000
        /*0050*/ 	.short	0x0001
        /*0052*/ 	.short	0x0008
        /*0054*/ 	.byte	0x00, 0xf5, 0x21, 0x00


	//----- nvinfo : EIATTR_KPARAM_INFO
	.align		4
.L_71:
        /*0058*/ 	.byte	0x04, 0x17
        /*005a*/ 	.short	(.L_73 - .L_72)
.L_72:
        /*005c*/ 	.word	0x00000000
        /*0060*/ 	.short	0x0000
        /*0062*/ 	.short	0x0000
        /*0064*/ 	.byte	0x00, 0xf5, 0x21, 0x00


	//----- nvinfo : EIATTR_SPARSE_MMA_MASK
	.align		4
.L_73:
        /*0068*/ 	.byte	0x03, 0x50
        /*006a*/ 	.short	0x0000


	//----- nvinfo : EIATTR_MAXREG_COUNT
	.align		4
        /*006c*/ 	.byte	0x03, 0x1b
        /*006e*/ 	.short	0x00ff


	//----- nvinfo : EIATTR_MERCURY_ISA_VERSION
	.align		4
        /*0070*/ 	.byte	0x03, 0x5f
        /*0072*/ 	.short	0x0101


	//----- nvinfo : EIATTR_VRC_CTA_INIT_COUNT
	.align		4
        /*0074*/ 	.byte	0x02, 0x4a
	.zero		1
	.zero		1


	//----- nvinfo : EIATTR_EXIT_INSTR_OFFSETS
	.align		4
        /*0078*/ 	.byte	0x04, 0x1c
        /*007a*/ 	.short	(.L_75 - .L_74)


	//   ....[0]....
.L_74:
        /*007c*/ 	.word	0x000000a0


	//   ....[1]....
        /*0080*/ 	.word	0x00000160


	//   ....[2]....
        /*0084*/ 	.word	0x00000400


	//----- nvinfo : EIATTR_CRS_STACK_SIZE
	.align		4
.L_75:
        /*0088*/ 	.byte	0x04, 0x1e
        /*008a*/ 	.short	(.L_77 - .L_76)
.L_76:
        /*008c*/ 	.word	0x00000000


	//----- nvinfo : EIATTR_CBANK_PARAM_SIZE
	.align		4
.L_77:
        /*0090*/ 	.byte	0x03, 0x19
        /*0092*/ 	.short	0x0024


	//----- nvinfo : EIATTR_PARAM_CBANK
	.align		4
        /*0094*/ 	.byte	0x04, 0x0a
        /*0096*/ 	.short	(.L_79 - .L_78)
	.align		4
.L_78:
        /*0098*/ 	.word	index@(.nv.constant0._Z6get_rrPiS_S_iii)
        /*009c*/ 	.short	0x0380
        /*009e*/ 	.short	0x0024


	//----- nvinfo : EIATTR_SW_WAR
	.align		4
.L_79:
        /*00a0*/ 	.byte	0x04, 0x36
        /*00a2*/ 	.short	(.L_81 - .L_80)
.L_80:
        /*00a4*/ 	.word	0x00000008
.L_81:


//--------------------- .nv.info._Z13index_of_peakPiS_S_ --------------------------
	.section	.nv.info._Z13index_of_peakPiS_S_,"",@"SHT_CUDA_INFO"
	.sectionflags	@""
	.align	4


	//----- nvinfo : EIATTR_CUDA_API_VERSION
	.align		4
        /*0000*/ 	.byte	0x04, 0x37
        /*0002*/ 	.short	(.L_83 - .L_82)
.L_82:
        /*0004*/ 	.word	0x00000082


	//----- nvinfo : EIATTR_KPARAM_INFO
	.align		4
.L_83:
        /*0008*/ 	.byte	0x04, 0x17
        /*000a*/ 	.short	(.L_85 - .L_84)
.L_84:
        /*000c*/ 	.word	0x00000000
        /*0010*/ 	.short	0x0002
        /*0012*/ 	.short	0x0010
        /*0014*/ 	.byte	0x00, 0xf5, 0x21, 0x00


	//----- nvinfo : EIATTR_KPARAM_INFO
	.align		4
.L_85:
        /*0018*/ 	.byte	0x04, 0x17
        /*001a*/ 	.short	(.L_87 - .L_86)
.L_86:
        /*001c*/ 	.word	0x00000000
        /*0020*/ 	.short	0x0001
        /*0022*/ 	.short	0x0008
        /*0024*/ 	.byte	0x00, 0xf5, 0x21, 0x00


	//----- nvinfo : EIATTR_KPARAM_INFO
	.align		4
.L_87:
        /*0028*/ 	.byte	0x04, 0x17
        /*002a*/ 	.short	(.L_89 - .L_88)
.L_88:
        /*002c*/ 	.word	0x00000000
        /*0030*/ 	.short	0x0000
        /*0032*/ 	.short	0x0000
        /*0034*/ 	.byte	0x00, 0xf5, 0x21, 0x00


	//----- nvinfo : EIATTR_SPARSE_MMA_MASK
	.align		4
.L_89:
        /*0038*/ 	.byte	0x03, 0x50
        /*003a*/ 	.short	0x0000


	//----- nvinfo : EIATTR_MAXREG_COUNT
	.align		4
        /*003c*/ 	.byte	0x03, 0x1b
        /*003e*/ 	.short	0x00ff


	//----- nvinfo : EIATTR_MERCURY_ISA_VERSION
	.align		4
        /*0040*/ 	.byte	0x03, 0x5f
        /*0042*/ 	.short	0x0101


	//----- nvinfo : EIATTR_VRC_CTA_INIT_COUNT
	.align		4
        /*0044*/ 	.byte	0x02, 0x4a
	.zero		1
	.zero		1


	//----- nvinfo : EIATTR_EXIT_INSTR_OFFSETS
	.align		4
        /*0048*/ 	.byte	0x04, 0x1c
        /*004a*/ 	.short	(.L_91 - .L_90)


	//   ....[0]....
.L_90:
        /*004c*/ 	.word	0x000000a0


	//   ....[1]....
        /*0050*/ 	.word	0x00000130


	//----- nvinfo : EIATTR_CBANK_PARAM_SIZE
	.align		4
.L_91:
        /*0054*/ 	.byte	0x03, 0x19
        /*0056*/ 	.short	0x0018


	//----- nvinfo : EIATTR_PARAM_CBANK
	.align		4
        /*0058*/ 	.byte	0x04, 0x0a
        /*005a*/ 	.short	(.L_93 - .L_92)
	.align		4
.L_92:
        /*005c*/ 	.word	index@(.nv.constant0._Z13index_of_peakPiS_S_)
        /*0060*/ 	.short	0x0380
        /*0062*/ 	.short	0x0018


	//----- nvinfo : EIATTR_SW_WAR
	.align		4
.L_93:
        /*0064*/ 	.byte	0x04, 0x36
        /*0066*/ 	.short	(.L_95 - .L_94)
.L_94:
        /*0068*/ 	.word	0x00000008
.L_95:


//--------------------- .nv.info._Z19int_3_median_filterPiS_ --------------------------
	.section	.nv.info._Z19int_3_median_filterPiS_,"",@"SHT_CUDA_INFO"
	.sectionflags	@""
	.align	4


	//----- nvinfo : EIATTR_CUDA_API_VERSION
	.align		4
        /*0000*/ 	.byte	0x04, 0x37
        /*0002*/ 	.short	(.L_97 - .L_96)
.L_96:
        /*0004*/ 	.word	0x00000082


	//----- nvinfo : EIATTR_KPARAM_INFO
	.align		4
.L_97:
        /*0008*/ 	.byte	0x04, 0x17
        /*000a*/ 	.short	(.L_99 - .L_98)
.L_98:
        /*000c*/ 	.word	0x00000000
        /*0010*/ 	.short	0x0001
        /*0012*/ 	.short	0x0008
        /*0014*/ 	.byte	0x00, 0xf5, 0x21, 0x00


	//----- nvinfo : EIATTR_KPARAM_INFO
	.align		4
.L_99:
        /*0018*/ 	.byte	0x04, 0x17
        /*001a*/ 	.short	(.L_101 - .L_100)
.L_100:
        /*001c*/ 	.word	0x00000000
        /*0020*/ 	.short	0x0000
        /*0022*/ 	.short	0x0000
        /*0024*/ 	.byte	0x00, 0xf5, 0x21, 0x00


	//----- nvinfo : EIATTR_SPARSE_MMA_MASK
	.align		4
.L_101:
        /*0028*/ 	.byte	0x03, 0x50
        /*002a*/ 	.short	0x0000


	//----- nvinfo : EIATTR_MAXREG_COUNT
	.align		4
        /*002c*/ 	.byte	0x03, 0x1b
        /*002e*/ 	.short	0x00ff


	//----- nvinfo : EIATTR_MERCURY_ISA_VERSION
	.align		4
        /*0030*/ 	.byte	0x03, 0x5f
        /*0032*/ 	.short	0x0101


	//----- nvinfo : EIATTR_VRC_CTA_INIT_COUNT
	.align		4
        /*0034*/ 	.byte	0x02, 0x4a
	.zero		1
	.zero		1


	//----- nvinfo : EIATTR_EXIT_INSTR_OFFSETS
	.align		4
        /*0038*/ 	.byte	0x04, 0x1c
        /*003a*/ 	.short	(.L_103 - .L_102)


	//   ....[0]....
.L_102:
        /*003c*/ 	.word	0x00000280


	//----- nvinfo : EIATTR_CBANK_PARAM_SIZE
	.align		4
.L_103:
        /*0040*/ 	.byte	0x03, 0x19
        /*0042*/ 	.short	0x0010


	//----- nvinfo : EIATTR_PARAM_CBANK
	.align		4
        /*0044*/ 	.byte	0x04, 0x0a
        /*0046*/ 	.short	(.L_105 - .L_104)
	.align		4
.L_104:
        /*0048*/ 	.word	index@(.nv.constant0._Z19int_3_median_filterPiS_)
        /*004c*/ 	.short	0x0380
        /*004e*/ 	.short	0x0010


	//----- nvinfo : EIATTR_SW_WAR
	.align		4
.L_105:
        /*0050*/ 	.byte	0x04, 0x36
        /*0052*/ 	.short	(.L_107 - .L_106)
.L_106:
        /*0054*/ 	.word	0x00000008
.L_107:


//--------------------- .nv.info._Z22int_3_median_reductionPiS_S_S_ --------------------------
	.section	.nv.info._Z22int_3_median_reductionPiS_S_S_,"",@"SHT_CUDA_INFO"
	.sectionflags	@""
	.align	4


	//----- nvinfo : EIATTR_CUDA_API_VERSION
	.align		4
        /*0000*/ 	.byte	0x04, 0x37
        /*0002*/ 	.short	(.L_109 - .L_108)
.L_108:
        /*0004*/ 	.word	0x00000082


	//----- nvinfo : EIATTR_KPARAM_INFO
	.align		4
.L_109:
        /*0008*/ 	.byte	0x04, 0x17
        /*000a*/ 	.short	(.L_111 - .L_110)
.L_110:
        /*000c*/ 	.word	0x00000000
        /*0010*/ 	.short	0x0003
        /*0012*/ 	.short	0x0018
        /*0014*/ 	.byte	0x00, 0xf5, 0x21, 0x00


	//----- nvinfo : EIATTR_KPARAM_INFO
	.align		4
.L_111:
        /*0018*/ 	.byte	0x04, 0x17
        /*001a*/ 	.short	(.L_113 - .L_112)
.L_112:
        /*001c*/ 	.word	0x00000000
        /*0020*/ 	.short	0x0002
        /*0022*/ 	.short	0x0010
        /*0024*/ 	.byte	0x00, 0xf5, 0x21, 0x00


	//----- nvinfo : EIATTR_KPARAM_INFO
	.align		4
.L_113:
        /*0028*/ 	.byte	0x04, 0x17
        /*002a*/ 	.short	(.L_115 - .L_114)
.L_114:
        /*002c*/ 	.word	0x00000000
        /*0030*/ 	.short	0x0001
        /*0032*/ 	.short	0x0008
        /*0034*/ 	.byte	0x00, 0xf5, 0x21, 0x00


	//----- nvinfo : EIATTR_KPARAM_INFO
	.align		4
.L_115:
        /*0038*/ 	.byte	0x04, 0x17
        /*003a*/ 	.short	(.L_117 - .L_116)
.L_116:
        /*003c*/ 	.word	0x00000000
        /*0040*/ 	.short	0x0000
        /*0042*/ 	.short	0x0000
        /*0044*/ 	.byte	0x00, 0xf5, 0x21, 0x00


	//----- nvinfo : EIATTR_SPARSE_MMA_MASK
	.align		4
.L_117:
        /*0048*/ 	.byte	0x03, 0x50
        /*004a*/ 	.short	0x0000


	//----- nvinfo : EIATTR_MAXREG_COUNT
	.align		4
        /*004c*/ 	.byte	0x03, 0x1b
        /*004e*/ 	.short	0x00ff


	//----- nvinfo : EIATTR_MERCURY_ISA_VERSION
	.align		4
        /*0050*/ 	.byte	0x03, 0x5f
        /*0052*/ 	.short	0x0101


	//----- nvinfo : EIATTR_VRC_CTA_INIT_COUNT
	.align		4
        /*0054*/ 	.byte	0x02, 0x4a
	.zero		1
	.zero		1


	//----- nvinfo : EIATTR_EXIT_INSTR_OFFSETS
	.align		4
        /*0058*/ 	.byte	0x04, 0x1c
        /*005a*/ 	.short	(.L_119 - .L_118)


	//   ....[0]....
.L_118:
        /*005c*/ 	.word	0x00000310


	//----- nvinfo : EIATTR_CBANK_PARAM_SIZE
	.align		4
.L_119:
        /*0060*/ 	.byte	0x03, 0x19
        /*0062*/ 	.short	0x0020


	//----- nvinfo : EIATTR_PARAM_CBANK
	.align		4
        /*0064*/ 	.byte	0x04, 0x0a
        /*0066*/ 	.short	(.L_121 - .L_120)
	.align		4
.L_120:
        /*0068*/ 	.word	index@(.nv.constant0._Z22int_3_median_reductionPiS_S_S_)
        /*006c*/ 	.short	0x0380
        /*006e*/ 	.short	0x0020


	//----- nvinfo : EIATTR_SW_WAR
	.align		4
.L_121:
        /*0070*/ 	.byte	0x04, 0x36
        /*0072*/ 	.short	(.L_123 - .L_122)
.L_122:
        /*0074*/ 	.word	0x00000008
.L_123:


//--------------------- .nv.info._Z11merge_leadsPiS_iS_iS_i --------------------------
	.section	.nv.info._Z11merge_leadsPiS_iS_iS_i,"",@"SHT_CUDA_INFO"
	.sectionflags	@""
	.align	4


	//----- nvinfo : EIATTR_CUDA_API_VERSION
	.align		4
        /*0000*/ 	.byte	0x04, 0x37
        /*0002*/ 	.short	(.L_125 - .L_124)
.L_124:
        /*0004*/ 	.word	0x00000082


	//----- nvinfo : EIATTR_KPARAM_INFO
	.align		4
.L_125:
        /*0008*/ 	.byte	0x04, 0x17
        /*000a*/ 	.short	(.L_127 - .L_126)
.L_126:
        /*000c*/ 	.word	0x00000000
        /*0010*/ 	.short	0x0006
        /*0012*/ 	.short	0x0030
        /*0014*/ 	.byte	0x00, 0xf0, 0x11, 0x00


	//----- nvinfo : EIATTR_KPARAM_INFO
	.align		4
.L_127:
        /*0018*/ 	.byte	0x04, 0x17
        /*001a*/ 	.short	(.L_129 - .L_128)
.L_128:
        /*001c*/ 	.word	0x00000000
        /*0020*/ 	.short	0x0005
        /*0022*/ 	.short	0x0028
        /*0024*/ 	.byte	0x00, 0xf5, 0x21, 0x00


	//----- nvinfo : EIATTR_KPARAM_INFO
	.align		4
.L_129:
        /*0028*/ 	.byte	0x04, 0x17
        /*002a*/ 	.short	(.L_131 - .L_130)
.L_130:
        /*002c*/ 	.word	0x00000000
        /*0030*/ 	.short	0x0004
        /*0032*/ 	.short	0x0020
        /*0034*/ 	.byte	0x00, 0xf0, 0x11, 0x00


	//----- nvinfo : EIATTR_KPARAM_INFO
	.align		4
.L_131:
        /*0038*/ 	.byte	0x04, 0x17
        /*003a*/ 	.short	(.L_133 - .L_132)
.L_132:
        /*003c*/ 	.word	0x00000000
        /*0040*/ 	.short	0x0003
        /*0042*/ 	.short	0x0018
        /*0044*/ 	.byte	0x00, 0xf5, 0x21, 0x00


	//----- nvinfo : EIATTR_KPARAM_INFO
	.align		4
.L_133:
        /*0048*/ 	.byte	0x04, 0x17
        /*004a*/ 	.short	(.L_135 - .L_134)
.L_134:
        /*004c*/ 	.word	0x00000000
        /*0050*/ 	.short	0x0002
        /*0052*/ 	.short	0x0010
        /*0054*/ 	.byte	0x00, 0xf0, 0x11, 0x00


	//----- nvinfo : EIATTR_KPARAM_INFO
	.align		4
.L_135:
        /*0058*/ 	.byte	0x04, 0x17
        /*005a*/ 	.short	(.L_137 - .L_136)
.L_136:
        /*005c*/ 	.word	0x00000000
        /*0060*/ 	.short	0x0001
        /*0062*/ 	.short	0x0008
        /*0064*/ 	.byte	0x00, 0xf5, 0x21, 0x00


	//----- nvinfo : EIATTR_KPARAM_INFO
	.align		4
.L_137:
        /*0068*/ 	.byte	0x04, 0x17
        /*006a*/ 	.short	(.L_139 - .L_138)
.L_138:
        /*006c*/ 	.word	0x00000000
        /*0070*/ 	.short	0x0000
        /*0072*/ 	.short	0x0000
        /*0074*/ 	.byte	0x00, 0xf5, 0x21, 0x00


	//----- nvinfo : EIATTR_SPARSE_MMA_MASK
	.align		4
.L_139:
        /*0078*/ 	.byte	0x03, 0x50
        /*007a*/ 	.short	0x0000


	//----- nvinfo : EIATTR_MAXREG_COUNT
	.align		4
        /*007c*/ 	.byte	0x03, 0x1b
        /*007e*/ 	.short	0x00ff


	//----- nvinfo : EIATTR_MERCURY_ISA_VERSION
	.align		4
        /*0080*/ 	.byte	0x03, 0x5f
        /*0082*/ 	.short	0x0101


	//----- nvinfo : EIATTR_VRC_CTA_INIT_COUNT
	.align		4
        /*0084*/ 	.byte	0x02, 0x4a
	.zero		1
	.zero		1


	//----- nvinfo : EIATTR_EXIT_INSTR_OFFSETS
	.align		4
        /*0088*/ 	.byte	0x04, 0x1c
        /*008a*/ 	.short	(.L_141 - .L_140)


	//   ....[0]....
.L_140:
        /*008c*/ 	.word	0x000001a0


	//----- nvinfo : EIATTR_CBANK_PARAM_SIZE
	.align		4
.L_141:
        /*0090*/ 	.byte	0x03, 0x19
        /*0092*/ 	.short	0x0034


	//----- nvinfo : EIATTR_PARAM_CBANK
	.align		4
        /*0094*/ 	.byte	0x04, 0x0a
        /*0096*/ 	.short	(.L_143 - .L_142)
	.align		4
.L_142:
        /*0098*/ 	.word	index@(.nv.constant0._Z11merge_leadsPiS_iS_iS_i)
        /*009c*/ 	.short	0x0380
        /*009e*/ 	.short	0x0034


	//----- nvinfo : EIATTR_SW_WAR
	.align		4
.L_143:
        /*00a0*/ 	.byte	0x04, 0x36
        /*00a2*/ 	.short	(.L_145 - .L_144)
.L_144:
        /*00a4*/ 	.word	0x00000008
.L_145:


//--------------------- .nv.info._Z11edge_detectPiS_i --------------------------
	.section	.nv.info._Z11edge_detectPiS_i,"",@"SHT_CUDA_INFO"
	.sectionflags	@""
	.align	4


	//----- nvinfo : EIATTR_CUDA_API_VERSION
	.align		4
        /*0000*/ 	.byte	0x04, 0x37
        /*0002*/ 	.short	(.L_147 - .L_146)
.L_146:
        /*0004*/ 	.word	0x00000082


	//----- nvinfo : EIATTR_KPARAM_INFO
	.align		4
.L_147:
        /*0008*/ 	.byte	0x04, 0x17
        /*000a*/ 	.short	(.L_149 - .L_148)
.L_148:
        /*000c*/ 	.word	0x00000000
        /*0010*/ 	.short	0x0002
        /*0012*/ 	.short	0x0010
        /*0014*/ 	.byte	0x00, 0xf0, 0x11, 0x00


	//----- nvinfo : EIATTR_KPARAM_INFO
	.align		4
.L_149:
        /*0018*/ 	.byte	0x04, 0x17
        /*001a*/ 	.short	(.L_151 - .L_150)
.L_150:
        /*001c*/ 	.word	0x00000000
        /*0020*/ 	.short	0x0001
        /*0022*/ 	.short	0x0008
        /*0024*/ 	.byte	0x00, 0xf5, 0x21, 0x00


	//----- nvinfo : EIATTR_KPARAM_INFO
	.align		4
.L_151:
        /*0028*/ 	.byte	0x04, 0x17
        /*002a*/ 	.short	(.L_153 - .L_152)
.L_152:
        /*002c*/ 	.word	0x00000000
        /*0030*/ 	.short	0x0000
        /*0032*/ 	.short	0x0000
        /*0034*/ 	.byte	0x00, 0xf5, 0x21, 0x00


	//----- nvinfo : EIATTR_SPARSE_MMA_MASK
	.align		4
.L_153:
        /*0038*/ 	.byte	0x03, 0x50
        /*003a*/ 	.short	0x0000


	//----- nvinfo : EIATTR_MAXREG_COUNT
	.align		4
        /*003c*/ 	.byte	0x03, 0x1b
        /*003e*/ 	.short	0x00ff


	//----- nvinfo : EIATTR_MERCURY_ISA_VERSION
	.align		4
        /*0040*/ 	.byte	0x03, 0x5f
        /*0042*/ 	.short	0x0101


	//----- nvinfo : EIATTR_VRC_CTA_INIT_COUNT
	.align		4
        /*0044*/ 	.byte	0x02, 0x4a
	.zero		1
	.zero		1


	//----- nvinfo : EIATTR_EXIT_INSTR_OFFSETS
	.align		4
        /*0048*/ 	.byte	0x04, 0x1c
        /*004a*/ 	.short	(.L_155 - .L_154)


	//   ....[0]....
.L_154:
        /*004c*/ 	.word	0x00000180


	//----- nvinfo : EIATTR_CRS_STACK_SIZE
	.align		4
.L_155:
        /*0050*/ 	.byte	0x04, 0x1e
        /*0052*/ 	.short	(.L_157 - .L_156)
.L_156:
        /*0054*/ 	.word	0x00000000


	//----- nvinfo : EIATTR_CBANK_PARAM_SIZE
	.align		4
.L_157:
        /*0058*/ 	.byte	0x03, 0x19
        /*005a*/ 	.short	0x0014


	//----- nvinfo : EIATTR_PARAM_CBANK
	.align		4
        /*005c*/ 	.byte	0x04, 0x0a
        /*005e*/ 	.short	(.L_159 - .L_158)
	.align		4
.L_158:
        /*0060*/ 	.word	index@(.nv.constant0._Z11edge_detectPiS_i)
        /*0064*/ 	.short	0x0380
        /*0066*/ 	.short	0x0014


	//----- nvinfo : EIATTR_SW_WAR
	.align		4
.L_159:
        /*0068*/ 	.byte	0x04, 0x36
        /*006a*/ 	.short	(.L_161 - .L_160)
.L_160:
        /*006c*/ 	.word	0x00000008
.L_161:


//--------------------- .nv.info._Z9thresholdPiPff --------------------------
	.section	.nv.info._Z9thresholdPiPff,"",@"SHT_CUDA_INFO"
	.sectionflags	@""
	.align	4


	//----- nvinfo : EIATTR_CUDA_API_VERSION
	.align		4
        /*0000*/ 	.byte	0x04, 0x37
        /*0002*/ 	.short	(.L_163 - .L_162)
.L_162:
        /*0004*/ 	.word	0x00000082


	//----- nvinfo : EIATTR_KPARAM_INFO
	.align		4
.L_163:
        /*0008*/ 	.byte	0x04, 0x17
        /*000a*/ 	.short	(.L_165 - .L_164)
.L_164:
        /*000c*/ 	.word	0x00000000
        /*0010*/ 	.short	0x0002
        /*0012*/ 	.short	0x0010
        /*0014*/ 	.byte	0x00, 0xf0, 0x11, 0x00


	//----- nvinfo : EIATTR_KPARAM_INFO
	.align		4
.L_165:
        /*0018*/ 	.byte	0x04, 0x17
        /*001a*/ 	.short	(.L_167 - .L_166)
.L_166:
        /*001c*/ 	.word	0x00000000
        /*0020*/ 	.short	0x0001
        /*0022*/ 	.short	0x0008
        /*0024*/ 	.byte	0x00, 0xf5, 0x21, 0x00


	//----- nvinfo : EIATTR_KPARAM_INFO
	.align		4
.L_167:
        /*0028*/ 	.byte	0x04, 0x17
        /*002a*/ 	.short	(.L_169 - .L_168)
.L_168:
        /*002c*/ 	.word	0x00000000
        /*0030*/ 	.short	0x0000
        /*0032*/ 	.short	0x0000
        /*0034*/ 	.byte	0x00, 0xf5, 0x21, 0x00


	//----- nvinfo : EIATTR_SPARSE_MMA_MASK
	.align		4
.L_169:
        /*0038*/ 	.byte	0x03, 0x50
        /*003a*/ 	.short	0x0000


	//----- nvinfo : EIATTR_MAXREG_COUNT
	.align		4
        /*003c*/ 	.byte	0x03, 0x1b
        /*003e*/ 	.short	0x00ff


	//----- nvinfo : EIATTR_MERCURY_ISA_VERSION
	.align		4
        /*0040*/ 	.byte	0x03, 0x5f
        /*0042*/ 	.short	0x0101


	//----- nvinfo : EIATTR_VRC_CTA_INIT_COUNT
	.align		4
        /*0044*/ 	.byte	0x02, 0x4a
	.zero		1
	.zero		1


	//----- nvinfo : EIATTR_EXIT_INSTR_OFFSETS
	.align		4
        /*0048*/ 	.byte	0x04, 0x1c
        /*004a*/ 	.short	(.L_171 - .L_170)


	//   ....[0]....
.L_170:
        /*004c*/ 	.word	0x000000f0


	//----- nvinfo : EIATTR_CBANK_PARAM_SIZE
	.align		4
.L_171:
        /*0050*/ 	.byte	0x03, 0x19
        /*0052*/ 	.short	0x0014


	//----- nvinfo : EIATTR_PARAM_CBANK
	.align		4
        /*0054*/ 	.byte	0x04, 0x0a
        /*0056*/ 	.short	(.L_173 - .L_172)
	.align		4
.L_172:
        /*0058*/ 	.word	index@(.nv.constant0._Z9thresholdPiPff)
        /*005c*/ 	.short	0x0380
        /*005e*/ 	.short	0x0014


	//----- nvinfo : EIATTR_SW_WAR
	.align		4
.L_173:
        /*0060*/ 	.byte	0x04, 0x36
        /*0062*/ 	.short	(.L_175 - .L_174)
.L_174:
        /*0064*/ 	.word	0x00000008
.L_175:


//--------------------- .nv.info._Z28cross_correlate_with_waveletPfS_S_ii --------------------------
	.section	.nv.info._Z28cross_correlate_with_waveletPfS_S_ii,"",@"SHT_CUDA_INFO"
	.sectionflags	@""
	.align	4


	//----- nvinfo : EIATTR_CUDA_API_VERSION
	.align		4
        /*0000*/ 	.byte	0x04, 0x37
        /*0002*/ 	.short	(.L_177 - .L_176)
.L_176:
        /*0004*/ 	.word	0x00000082


	//----- nvinfo : EIATTR_KPARAM_INFO
	.align		4
.L_177:
        /*0008*/ 	.byte	0x04, 0x17
        /*000a*/ 	.short	(.L_179 - .L_178)
.L_178:
        /*000c*/ 	.word	0x00000000
        /*0010*/ 	.short	0x0004
        /*0012*/ 	.short	0x001c
        /*0014*/ 	.byte	0x00, 0xf0, 0x11, 0x00


	//----- nvinfo : EIATTR_KPARAM_INFO
	.align		4
.L_179:
        /*0018*/ 	.byte	0x04, 0x17
        /*001a*/ 	.short	(.L_181 - .L_180)
.L_180:
        /*001c*/ 	.word	0x00000000
        /*0020*/ 	.short	0x0003
        /*0022*/ 	.short	0x0018
        /*0024*/ 	.byte	0x00, 0xf0, 0x11, 0x00


	//----- nvinfo : EIATTR_KPARAM_INFO
	.align		4
.L_181:
        /*0028*/ 	.byte	0x04, 0x17
        /*002a*/ 	.short	(.L_183 - .L_182)
.L_182:
        /*002c*/ 	.word	0x00000000
        /*0030*/ 	.short	0x0002
        /*0032*/ 	.short	0x0010
        /*0034*/ 	.byte	0x00, 0xf5, 0x21, 0x00


	//----- nvinfo : EIATTR_KPARAM_INFO
	.align		4
.L_183:
        /*0038*/ 	.byte	0x04, 0x17
        /*003a*/ 	.short	(.L_185 - .L_184)
.L_184:
        /*003c*/ 	.word	0x00000000
        /*0040*/ 	.short	0x0001
        /*0042*/ 	.short	0x0008
        /*0044*/ 	.byte	0x00, 0xf5, 0x21, 0x00


	//----- nvinfo : EIATTR_KPARAM_INFO
	.align		4
.L_185:
        /*0048*/ 	.byte	0x04, 0x17
        /*004a*/ 	.short	(.L_187 - .L_186)
.L_186:
        /*004c*/ 	.word	0x00000000
        /*0050*/ 	.short	0x0000
        /*0052*/ 	.short	0x0000
        /*0054*/ 	.byte	0x00, 0xf5, 0x21, 0x00


	//----- nvinfo : EIATTR_SPARSE_MMA_MASK
	.align		4
.L_187:
        /*0058*/ 	.byte	0x03, 0x50
        /*005a*/ 	.short	0x0000


	//----- nvinfo : EIATTR_MAXREG_COUNT
	.align		4
        /*005c*/ 	.byte	0x03, 0x1b
        /*005e*/ 	.short	0x00ff


	//----- nvinfo : EIATTR_MERCURY_ISA_VERSION
	.align		4
        /*0060*/ 	.byte	0x03, 0x5f
        /*0062*/ 	.short	0x0101


	//----- nvinfo : EIATTR_VRC_CTA_INIT_COUNT
	.align		4
        /*0064*/ 	.byte	0x02, 0x4a
	.zero		1
	.zero		1


	//----- nvinfo : EIATTR_EXIT_INSTR_OFFSETS
	.align		4
        /*0068*/ 	.byte	0x04, 0x1c
        /*006a*/ 	.short	(.L_189 - .L_188)


	//   ....[0]....
.L_188:
        /*006c*/ 	.word	0x00000600


	//----- nvinfo : EIATTR_CRS_STACK_SIZE
	.align		4
.L_189:
        /*0070*/ 	.byte	0x04, 0x1e
        /*0072*/ 	.short	(.L_191 - .L_190)
.L_190:
        /*0074*/ 	.word	0x00000000


	//----- nvinfo : EIATTR_CBANK_PARAM_SIZE
	.align		4
.L_191:
        /*0078*/ 	.byte	0x03, 0x19
        /*007a*/ 	.short	0x0020


	//----- nvinfo : EIATTR_PARAM_CBANK
	.align		4
        /*007c*/ 	.byte	0x04, 0x0a
        /*007e*/ 	.short	(.L_193 - .L_192)
	.align		4
.L_192:
        /*0080*/ 	.word	index@(.nv.constant0._Z28cross_correlate_with_waveletPfS_S_ii)
        /*0084*/ 	.short	0x0380
        /*0086*/ 	.short	0x0020


	//----- nvinfo : EIATTR_SW_WAR
	.align		4
.L_193:
        /*0088*/ 	.byte	0x04, 0x36
        /*008a*/ 	.short	(.L_195 - .L_194)
.L_194:
        /*008c*/ 	.word	0x00000008
.L_195:


//--------------------- .nv.info._Z11mexican_hatPffff --------------------------
	.section	.nv.info._Z11mexican_hatPffff,"",@"SHT_CUDA_INFO"
	.sectionflags	@""
	.align	4


	//----- nvinfo : EIATTR_CUDA_API_VERSION
	.align		4
        /*0000*/ 	.byte	0x04, 0x37
        /*0002*/ 	.short	(.L_197 - .L_196)
.L_196:
        /*0004*/ 	.word	0x00000082


	//----- nvinfo : EIATTR_KPARAM_INFO
	.align		4
.L_197:
        /*0008*/ 	.byte	0x04, 0x17
        /*000a*/ 	.short	(.L_199 - .L_198)
.L_198:
        /*000c*/ 	.word	0x00000000
        /*0010*/ 	.short	0x0003
        /*0012*/ 	.short	0x0010
        /*0014*/ 	.byte	0x00, 0xf0, 0x11, 0x00


	//----- nvinfo : EIATTR_KPARAM_INFO
	.align		4
.L_199:
        /*0018*/ 	.byte	0x04, 0x17
        /*001a*/ 	.short	(.L_201 - .L_200)
.L_200:
        /*001c*/ 	.word	0x00000000
        /*0020*/ 	.short	0x0002
        /*0022*/ 	.short	0x000c
        /*0024*/ 	.byte	0x00, 0xf0, 0x11, 0x00


	//----- nvinfo : EIATTR_KPARAM_INFO
	.align		4
.L_201:
        /*0028*/ 	.byte	0x04, 0x17
        /*002a*/ 	.short	(.L_203 - .L_202)
.L_202:
        /*002c*/ 	.word	0x00000000
        /*0030*/ 	.short	0x0001
        /*0032*/ 	.short	0x0008
        /*0034*/ 	.byte	0x00, 0xf0, 0x11, 0x00


	//----- nvinfo : EIATTR_KPARAM_INFO
	.align		4
.L_203:
        /*0038*/ 	.byte	0x04, 0x17
        /*003a*/ 	.short	(.L_205 - .L_204)
.L_204:
        /*003c*/ 	.word	0x00000000
        /*0040*/ 	.short	0x0000
        /*0042*/ 	.short	0x0000
        /*0044*/ 	.byte	0x00, 0xf5, 0x21, 0x00


	//----- nvinfo : EIATTR_SPARSE_MMA_MASK
	.align		4
.L_205:
        /*0048*/ 	.byte	0x03, 0x50
        /*004a*/ 	.short	0x0000


	//----- nvinfo : EIATTR_MAXREG_COUNT
	.align		4
        /*004c*/ 	.byte	0x03, 0x1b
        /*004e*/ 	.short	0x00ff


	//----- nvinfo : EIATTR_MERCURY_ISA_VERSION
	.align		4
        /*0050*/ 	.byte	0x03, 0x5f
        /*0052*/ 	.short	0x0101


	//----- nvinfo : EIATTR_VRC_CTA_INIT_COUNT
	.align		4
        /*0054*/ 	.byte	0x02, 0x4a
	.zero		1
	.zero		1


	//----- nvinfo : EIATTR_EXIT_INSTR_OFFSETS
	.align		4
        /*0058*/ 	.byte	0x04, 0x1c
        /*005a*/ 	.short	(.L_207 - .L_206)


	//   ....[0]....
.L_206:
        /*005c*/ 	.word	0x000006e0


	//----- nvinfo : EIATTR_CRS_STACK_SIZE
	.align		4
.L_207:
        /*0060*/ 	.byte	0x04, 0x1e
        /*0062*/ 	.short	(.L_209 - .L_208)
.L_208:
        /*0064*/ 	.word	0x00000000


	//----- nvinfo : EIATTR_CBANK_PARAM_SIZE
	.align		4
.L_209:
        /*0068*/ 	.byte	0x03, 0x19
        /*006a*/ 	.short	0x0014


	//----- nvinfo : EIATTR_PARAM_CBANK
	.align		4
        /*006c*/ 	.byte	0x04, 0x0a
        /*006e*/ 	.short	(.L_211 - .L_210)
	.align		4
.L_210:
        /*0070*/ 	.word	index@(.nv.constant0._Z11mexican_hatPffff)
        /*0074*/ 	.short	0x0380
        /*0076*/ 	.short	0x0014


	//----- nvinfo : EIATTR_SW_WAR
	.align		4
.L_211:
        /*0078*/ 	.byte	0x04, 0x36
        /*007a*/ 	.short	(.L_213 - .L_212)
.L_212:
        /*007c*/ 	.word	0x00000008
.L_213:


//--------------------- .nv.callgraph             --------------------------
	.section	.nv.callgraph,"",@"SHT_CUDA_CALLGRAPH"
	.align	4
	.sectionentsize	8
	.align		4
        /*0000*/ 	.word	0x00000000
	.align		4
        /*0004*/ 	.word	0xffffffff
	.align		4
        /*0008*/ 	.word	0x00000000
	.align		4
        /*000c*/ 	.word	0xfffffffe
	.align		4
        /*0010*/ 	.word	0x00000000
	.align		4
        /*0014*/ 	.word	0xfffffffd
	.align		4
        /*0018*/ 	.word	0x00000000
	.align		4
        /*001c*/ 	.word	0xfffffffc


//--------------------- .text._Z6get_rrPiS_S_iii  --------------------------
	.section	.text._Z6get_rrPiS_S_iii,"ax",@progbits
	.align	128
        .global         _Z6get_rrPiS_S_iii
        .type           _Z6get_rrPiS_S_iii,@function
        .size           _Z6get_rrPiS_S_iii,(.L_x_47 - _Z6get_rrPiS_S_iii)
        .other          _Z6get_rrPiS_S_iii,@"STO_CUDA_ENTRY STV_DEFAULT"
_Z6get_rrPiS_S_iii:
.text._Z6get_rrPiS_S_iii:
[----:B------:R-:W-:Y:S01]  /*0000*/  LDC R1, c[0x0][0x37c] ;  /* 0x0000df00ff017b82 */ /* 0x000fe20000000800 */
[----:B------:R-:W0:Y:S07]  /*0010*/  S2R R0, SR_TID.X ;  /* 0x0000000000007919 */ /* 0x000e2e0000002100 */
[----:B------:R-:W0:Y:S01]  /*0020*/  S2UR UR6, SR_CTAID.X ;  /* 0x00000000000679c3 */ /* 0x000e220000002500 */
[----:B------:R-:W1:Y:S07]  /*0030*/  LDCU.64 UR4, c[0x0][0x358] ;  /* 0x00006b00ff0477ac */ /* 0x000e6e0008000a00 */
[----:B------:R-:W0:Y:S08]  /*0040*/  LDC R5, c[0x0][0x360] ;  /* 0x0000d800ff057b82 */ /* 0x000e300000000800 */
[----:B------:R-:W2:Y:S01]  /*0050*/  LDC.64 R2, c[0x0][0x390] ;  /* 0x0000e400ff027b82 */ /* 0x000ea20000000a00 */
[----:B0-----:R-:W-:-:S04]  /*0060*/  IMAD R0, R5, UR6, R0 ;  /* 0x0000000605007c24 */ /* 0x001fc8000f8e0200 */
[----:B--2---:R-:W-:-:S06]  /*0070*/  IMAD.WIDE R2, R0, 0x4, R2 ;  /* 0x0000000400027825 */ /* 0x004fcc00078e0202 */
[----:B-1----:R-:W2:Y:S02]  /*0080*/  LDG.E R2, desc[UR4][R2.64] ;  /* 0x0000000402027981 */ /* 0x002ea4000c1e1900 */
[----:B--2---:R-:W-:-:S13]  /*0090*/  ISETP.NE.AND P0, PT, R2, RZ, PT ;  /* 0x000000ff0200720c */ /* 0x004fda0003f05270 */
[----:B------:R-:W-:Y:S05]  /*00a0*/  @!P0 EXIT ;  /* 0x000000000000894d */ /* 0x000fea0003800000 */
[----:B------:R-:W0:Y:S01]  /*00b0*/  LDC.64 R2, c[0x0][0x388] ;  /* 0x0000e200ff027b82 */ /* 0x000e220000000a00 */
[----:B------:R-:W1:Y:S07]  /*00c0*/  LDCU UR6, c[0x0][0x398] ;  /* 0x00007300ff0677ac */ /* 0x000e6e0008000800 */
[----:B------:R-:W1:Y:S08]  /*00d0*/  LDC R8, c[0x0][0x3a0] ;  /* 0x0000e800ff087b82 */ /* 0x000e700000000800 */
[----:B------:R-:W2:Y:S01]  /*00e0*/  LDC.64 R4, c[0x0][0x390] ;  /* 0x0000e400ff047b82 */ /* 0x000ea20000000a00 */
[----:B0-----:R-:W-:-:S05]  /*00f0*/  IMAD.WIDE R2, R0, 0x4, R2 ;  /* 0x0000000400027825 */ /* 0x001fca00078e0202 */
[----:B------:R0:W5:Y:S01]  /*0100*/  LDG.E R6, desc[UR4][R2.64] ;  /* 0x0000000402067981 */ /* 0x000162000c1e1900 */
[----:B------:R-:W-:Y:S01]  /*0110*/  IMAD.MOV.U32 R7, RZ, RZ, R0 ;  /* 0x000000ffff077224 */ /* 0x000fe200078e0000 */
[----:B------:R-:W-:Y:S04]  /*0120*/  BSSY.RECONVERGENT B0, `(.L_x_0) ;  /* 0x000000b000007945 */ /* 0x000fe80003800200 */
[----:B-1----:R-:W-:-:S07]  /*0130*/  VIADDMNMX R8, R7, UR6, R8, PT ;  /* 0x0000000607087c46 */ /* 0x002fce000b800108 */
.L_x_1:
[----:B------:R-:W-:-:S05]  /*0140*/  VIADD R11, R7, 0x1 ;  /* 0x00000001070b7836 */ /* 0x000fca0000000000 */
[----:B------:R-:W-:-:S13]  /*0150*/  ISETP.GE.AND P0, PT, R11, R8, PT ;  /* 0x000000080b00720c */ /* 0x000fda0003f06270 */
[----:B------:R-:W-:Y:S05]  /*0160*/  @P0 EXIT ;  /* 0x000000000000094d */ /* 0x000fea0003800000 */
[----:B0-2---:R-:W-:-:S06]  /*0170*/  IMAD.WIDE R2, R7, 0x4, R4 ;  /* 0x0000000407027825 */ /* 0x005fcc00078e0204 */
[----:B------:R-:W2:Y:S01]  /*0180*/  LDG.E R2, desc[UR4][R2.64+0x4] ;  /* 0x0000040402027981 */ /* 0x000ea2000c1e1900 */
[----:B------:R-:W-:Y:S01]  /*0190*/  MOV R9, R7 ;  /* 0x0000000700097202 */ /* 0x000fe20000000f00 */
[----:B------:R-:W-:Y:S01]  /*01a0*/  IMAD.MOV.U32 R7, RZ, RZ, R11 ;  /* 0x000000ffff077224 */ /* 0x000fe200078e000b */
[----:B--2---:R-:W-:-:S13]  /*01b0*/  ISETP.NE.AND P0, PT, R2, RZ, PT ;  /* 0x000000ff0200720c */ /* 0x004fda0003f05270 */
[----:B------:R-:W-:Y:S05]  /*01c0*/  @!P0 BRA `(.L_x_1) ;  /* 0xfffffffc00dc8947 */ /* 0x000fea000383ffff */
[----:B------:R-:W-:Y:S05]  /*01d0*/  BSYNC.RECONVERGENT B0 ;  /* 0x0000000000007941 */ /* 0x000fea0003800200 */
.L_x_0:
[----:B------:R-:W0:Y:S02]  /*01e0*/  LDC.64 R2, c[0x0][0x388] ;  /* 0x0000e200ff027b82 */ /* 0x000e240000000a00 */
[----:B0-----:R-:W-:-:S06]  /*01f0*/  IMAD.WIDE R2, R9, 0x4, R2 ;  /* 0x0000000409027825 */ /* 0x001fcc00078e0202 */
[----:B------:R-:W2:Y:S02]  /*0200*/  LDG.E R3, desc[UR4][R2.64+0x4] ;  /* 0x0000040402037981 */ /* 0x000ea4000c1e1900 */
[----:B--2--5:R-:W-:Y:S02]  /*0210*/  IADD3 R11, PT, PT, -R6, R3, RZ ;  /* 0x00000003060b7210 */ /* 0x024fe40007ffe1ff */
[----:B------:R-:W0:Y:S02]  /*0220*/  LDC R6, c[0x0][0x39c] ;  /* 0x0000e700ff067b82 */ /* 0x000e240000000800 */
[-C--:B------:R-:W-:Y:S02]  /*0230*/  IABS R9, R11.reuse ;  /* 0x0000000b00097213 */ /* 0x080fe40000000000 */
[----:B------:R-:W-:Y:S02]  /*0240*/  IABS R10, R11 ;  /* 0x0000000b000a7213 */ /* 0x000fe40000000000 */
[----:B------:R-:W1:Y:S08]  /*0250*/  I2F.RP R7, R9 ;  /* 0x0000000900077306 */ /* 0x000e700000209400 */
[----:B-1----:R-:W1:Y:S01]  /*0260*/  MUFU.RCP R7, R7 ;  /* 0x0000000700077308 */ /* 0x002e620000001000 */
[----:B0-----:R-:W-:-:S05]  /*0270*/  IMAD R6, R6, 0x3c, RZ ;  /* 0x0000003c06067824 */ /* 0x001fca00078e02ff */
[----:B------:R-:W-:Y:S02]  /*0280*/  IABS R8, R6 ;  /* 0x0000000600087213 */ /* 0x000fe40000000000 */
[----:B------:R-:W-:-:S04]  /*0290*/  LOP3.LUT R6, R6, R11, RZ, 0x3c, !PT ;  /* 0x0000000b06067212 */ /* 0x000fc800078e3cff */
[----:B------:R-:W-:Y:S01]  /*02a0*/  ISETP.GE.AND P1, PT, R6, RZ, PT ;  /* 0x000000ff0600720c */ /* 0x000fe20003f26270 */
[----:B-1----:R-:W-:-:S04]  /*02b0*/  VIADD R4, R7, 0xffffffe ;  /* 0x0ffffffe07047836 */ /* 0x002fc80000000000 */
[----:B------:R0:W1:Y:S02]  /*02c0*/  F2I.FTZ.U32.TRUNC.NTZ R5, R4 ;  /* 0x0000000400057305 */ /* 0x000064000021f000 */
[----:B0-----:R-:W-:Y:S01]  /*02d0*/  HFMA2 R4, -RZ, RZ, 0, 0 ;  /* 0x00000000ff047431 */ /* 0x001fe200000001ff */
[----:B-1----:R-:W-:-:S05]  /*02e0*/  IADD3 R2, PT, PT, RZ, -R5, RZ ;  /* 0x80000005ff027210 */ /* 0x002fca0007ffe0ff */
[----:B------:R-:W-:Y:S02]  /*02f0*/  IMAD R3, R2, R9, RZ ;  /* 0x0000000902037224 */ /* 0x000fe400078e02ff */
[----:B------:R-:W-:Y:S02]  /*0300*/  IMAD.MOV.U32 R2, RZ, RZ, R8 ;  /* 0x000000ffff027224 */ /* 0x000fe400078e0008 */
[----:B------:R-:W-:-:S04]  /*0310*/  IMAD.HI.U32 R5, R5, R3, R4 ;  /* 0x0000000305057227 */ /* 0x000fc800078e0004 */
[----:B------:R-:W-:Y:S02]  /*0320*/  IMAD.MOV R4, RZ, RZ, -R10 ;  /* 0x000000ffff047224 */ /* 0x000fe400078e0a0a */
[----:B------:R-:W-:-:S04]  /*0330*/  IMAD.HI.U32 R5, R5, R2, RZ ;  /* 0x0000000205057227 */ /* 0x000fc800078e00ff */
[----:B------:R-:W-:Y:S02]  /*0340*/  IMAD R4, R5, R4, R2 ;  /* 0x0000000405047224 */ /* 0x000fe400078e0202 */
[----:B------:R-:W0:Y:S03]  /*0350*/  LDC.64 R2, c[0x0][0x380] ;  /* 0x0000e000ff027b82 */ /* 0x000e260000000a00 */
[----:B------:R-:W-:-:S13]  /*0360*/  ISETP.GT.U32.AND P2, PT, R9, R4, PT ;  /* 0x000000040900720c */ /* 0x000fda0003f44070 */
[-C--:B------:R-:W-:Y:S01]  /*0370*/  @!P2 IADD3 R4, PT, PT, R4, -R9.reuse, RZ ;  /* 0x800000090404a210 */ /* 0x080fe20007ffe0ff */
[----:B------:R-:W-:Y:S01]  /*0380*/  @!P2 VIADD R5, R5, 0x1 ;  /* 0x000000010505a836 */ /* 0x000fe20000000000 */
[----:B------:R-:W-:Y:S02]  /*0390*/  ISETP.NE.AND P2, PT, R11, RZ, PT ;  /* 0x000000ff0b00720c */ /* 0x000fe40003f45270 */
[----:B------:R-:W-:Y:S01]  /*03a0*/  ISETP.GE.U32.AND P0, PT, R4, R9, PT ;  /* 0x000000090400720c */ /* 0x000fe20003f06070 */
[----:B0-----:R-:W-:-:S12]  /*03b0*/  IMAD.WIDE R2, R0, 0x4, R2 ;  /* 0x0000000400027825 */ /* 0x001fd800078e0202 */
[----:B------:R-:W-:-:S05]  /*03c0*/  @P0 IADD3 R5, PT, PT, R5, 0x1, RZ ;  /* 0x0000000105050810 */ /* 0x000fca0007ffe0ff */
[----:B------:R-:W-:Y:S01]  /*03d0*/  @!P1 IMAD.MOV R5, RZ, RZ, -R5 ;  /* 0x000000ffff059224 */ /* 0x000fe200078e0a05 */
[----:B------:R-:W-:-:S05]  /*03e0*/  @!P2 LOP3.LUT R5, RZ, R11, RZ, 0x33, !PT ;  /* 0x0000000bff05a212 */ /* 0x000fca00078e33ff */
[----:B------:R-:W-:Y:S01]  /*03f0*/  STG.E desc[UR4][R2.64], R5 ;  /* 0x0000000502007986 */ /* 0x000fe2000c101904 */
[----:B------:R-:W-:Y:S05]  /*0400*/  EXIT ;  /* 0x000000000000794d */ /* 0x000fea0003800000 */
.L_x_2:
[----:B------:R-:W-:-:S00]  /*0410*/  BRA `(.L_x_2) ;  /* 0xfffffffc00fc7947 */ /* 0x000fc0000383ffff */
[----:B------:R-:W-:-:S00]  /*0420*/  NOP ;  /* 0x0000000000007918 */ /* 0x000fc00000000000 */
        /* <DEDUP_REMOVED lines=13> */
.L_x_47:


//--------------------- .text._Z13index_of_peakPiS_S_ --------------------------
	.section	.text._Z13index_of_peakPiS_S_,"ax",@progbits
	.align	128
        .global         _Z13index_of_peakPiS_S_
        .type           _Z13index_of_peakPiS_S_,@function
        .size           _Z13index_of_peakPiS_S_,(.L_x_48 - _Z13index_of_peakPiS_S_)
        .other          _Z13index_of_peakPiS_S_,@"STO_CUDA_ENTRY STV_DEFAULT"
_Z13index_of_peakPiS_S_:
.text._Z13index_of_peakPiS_S_:
        /* <DEDUP_REMOVED lines=12> */
[----:B------:R-:W-:Y:S01]  /*00c0*/  SHF.R.S32.HI R9, RZ, 0x6, R7 ;  /* 0x00000006ff097819 */ /* 0x000fe20000011407 */
[----:B------:R-:W-:-:S06]  /*00d0*/  HFMA2 R11, -RZ, RZ, 0, 5.9604644775390625e-08 ;  /* 0x00000001ff0b7431 */ /* 0x000fcc00000001ff */
[----:B------:R-:W1:Y:S01]  /*00e0*/  LDC.64 R4, c[0x0][0x388] ;  /* 0x0000e200ff047b82 */ /* 0x000e620000000a00 */
[----:B0-----:R-:W-:-:S05]  /*00f0*/  IMAD.WIDE R2, R9, 0x4, R2 ;  /* 0x0000000409027825 */ /* 0x001fca00078e0202 */
[----:B------:R-:W-:Y:S01]  /*0100*/  STG.E desc[UR4][R2.64], R7 ;  /* 0x0000000702007986 */ /* 0x000fe2000c101904 */
[----:B-1----:R-:W-:-:S05]  /*0110*/  IMAD.WIDE R4, R9, 0x4, R4 ;  /* 0x0000000409047825 */ /* 0x002fca00078e0204 */
[----:B------:R-:W-:Y:S01]  /*0120*/  STG.E desc[UR4][R4.64], R11 ;  /* 0x0000000b04007986 */ /* 0x000fe2000c101904 */
[----:B------:R-:W-:Y:S05]  /*0130*/  EXIT ;  /* 0x000000000000794d */ /* 0x000fea0003800000 */
.L_x_3:
        /* <DEDUP_REMOVED lines=12> */
.L_x_48:


//--------------------- .text._Z19int_3_median_filterPiS_ --------------------------
	.section	.text._Z19int_3_median_filterPiS_,"ax",@progbits
	.align	128
        .global         _Z19int_3_median_filterPiS_
        .type           _Z19int_3_median_filterPiS_,@function
        .size           _Z19int_3_median_filterPiS_,(.L_x_49 - _Z19int_3_median_filterPiS_)
        .other          _Z19int_3_median_filterPiS_,@"STO_CUDA_ENTRY STV_DEFAULT"
_Z19int_3_median_filterPiS_:
.text._Z19int_3_median_filterPiS_:
[----:B------:R-:W-:Y:S01]  /*0000*/  LDC R1, c[0x0][0x37c] ;  /* 0x0000df00ff017b82 */ /* 0x000fe20000000800 */
[----:B------:R-:W0:Y:S07]  /*0010*/  S2R R7, SR_TID.X ;  /* 0x0000000000077919 */ /* 0x000e2e0000002100 */
[----:B------:R-:W0:Y:S01]  /*0020*/  S2UR UR6, SR_CTAID.X ;  /* 0x00000000000679c3 */ /* 0x000e220000002500 */
[----:B------:R-:W1:Y:S07]  /*0030*/  LDCU.64 UR4, c[0x0][0x358] ;  /* 0x00006b00ff0477ac */ /* 0x000e6e0008000a00 */
[----:B------:R-:W0:Y:S08]  /*0040*/  LDC R0, c[0x0][0x360] ;  /* 0x0000d800ff007b82 */ /* 0x000e300000000800 */
[----:B------:R-:W2:Y:S01]  /*0050*/  LDC.64 R2, c[0x0][0x388] ;  /* 0x0000e200ff027b82 */ /* 0x000ea20000000a00 */
[----:B0-----:R-:W-:-:S04]  /*0060*/  IMAD R7, R0, UR6, R7 ;  /* 0x0000000600077c24 */ /* 0x001fc8000f8e0207 */
[----:B--2---:R-:W-:-:S05]  /*0070*/  IMAD.WIDE R2, R7, 0x4, R2 ;  /* 0x0000000407027825 */ /* 0x004fca00078e0202 */
[----:B-1----:R-:W2:Y:S04]  /*0080*/  LDG.E R0, desc[UR4][R2.64] ;  /* 0x0000000402007981 */ /* 0x002ea8000c1e1900 */
[----:B------:R-:W2:Y:S04]  /*0090*/  LDG.E R4, desc[UR4][R2.64+0x8] ;  /* 0x0000080402047981 */ /* 0x000ea8000c1e1900 */
[----:B------:R-:W3:Y:S01]  /*00a0*/  LDG.E R5, desc[UR4][R2.64+0x4] ;  /* 0x0000040402057981 */ /* 0x000ee2000c1e1900 */
[-C--:B--2---:R-:W-:Y:S02]  /*00b0*/  ISETP.GE.AND P1, PT, R0, R4.reuse, PT ;  /* 0x000000040000720c */ /* 0x084fe40003f26270 */
[----:B---3--:R-:W-:-:S02]  /*00c0*/  ISETP.GE.AND P2, PT, R5, R4, PT ;  /* 0x000000040500720c */ /* 0x008fc40003f46270 */
[----:B------:R-:W-:Y:S02]  /*00d0*/  ISETP.GE.AND P0, PT, R0, R5, PT ;  /* 0x000000050000720c */ /* 0x000fe40003f06270 */
[----:B------:R-:W-:Y:S02]  /*00e0*/  SEL R4, RZ, 0x2, P1 ;  /* 0x00000002ff047807 */ /* 0x000fe40000800000 */
[----:B------:R-:W-:Y:S02]  /*00f0*/  SEL R0, RZ, 0x1, P2 ;  /* 0x00000001ff007807 */ /* 0x000fe40001000000 */
[----:B------:R-:W-:-:S04]  /*0100*/  SEL R5, RZ, 0x4, P0 ;  /* 0x00000004ff057807 */ /* 0x000fc80000000000 */
[----:B------:R-:W-:-:S05]  /*0110*/  LOP3.LUT R4, R0, R4, R5, 0xfe, !PT ;  /* 0x0000000400047212 */ /* 0x000fca00078efe05 */
[----:B------:R-:W-:-:S05]  /*0120*/  IMAD.SHL.U32 R4, R4, 0x4, RZ ;  /* 0x0000000404047824 */ /* 0x000fca00078e00ff */
[C---:B------:R-:W-:Y:S02]  /*0130*/  ISETP.EQ.AND P2, PT, R4.reuse, RZ, PT ;  /* 0x000000ff0400720c */ /* 0x040fe40003f42270 */
[C---:B------:R-:W-:Y:S02]  /*0140*/  ISETP.EQ.AND P3, PT, R4.reuse, 0x4, PT ;  /* 0x000000040400780c */ /* 0x040fe40003f62270 */
[C---:B------:R-:W-:Y:S02]  /*0150*/  ISETP.EQ.AND P0, PT, R4.reuse, 0x8, PT ;  /* 0x000000080400780c */ /* 0x040fe40003f02270 */
[----:B------:R-:W-:-:S07]  /*0160*/  ISETP.EQ.AND P1, PT, R4, 0xc, PT ;  /* 0x0000000c0400780c */ /* 0x000fce0003f22270 */
[----:B------:R-:W-:Y:S01]  /*0170*/  @P2 IMAD.MOV.U32 R0, RZ, RZ, 0x1 ;  /* 0x00000001ff002424 */ /* 0x000fe200078e00ff */
[C---:B------:R-:W-:Y:S01]  /*0180*/  ISETP.EQ.AND P2, PT, R4.reuse, 0x10, PT ;  /* 0x000000100400780c */ /* 0x040fe20003f42270 */
[----:B------:R-:W-:Y:S01]  /*0190*/  @P3 IMAD.MOV.U32 R0, RZ, RZ, 0x2 ;  /* 0x00000002ff003424 */ /* 0x000fe200078e00ff */
[C---:B------:R-:W-:Y:S01]  /*01a0*/  ISETP.EQ.AND P3, PT, R4.reuse, 0x14, PT ;  /* 0x000000140400780c */ /* 0x040fe20003f62270 */
[----:B------:R-:W-:Y:S01]  /*01b0*/  @P0 IMAD.MOV.U32 R0, RZ, RZ, RZ ;  /* 0x000000ffff000224 */ /* 0x000fe200078e00ff */
[C---:B------:R-:W-:Y:S01]  /*01c0*/  ISETP.EQ.AND P0, PT, R4.reuse, 0x18, PT ;  /* 0x000000180400780c */ /* 0x040fe20003f02270 */
[----:B------:R-:W-:Y:S01]  /*01d0*/  @P1 IMAD.MOV.U32 R0, RZ, RZ, RZ ;  /* 0x000000ffff001224 */ /* 0x000fe200078e00ff */
[----:B------:R-:W-:Y:S02]  /*01e0*/  ISETP.EQ.AND P1, PT, R4, 0x1c, PT ;  /* 0x0000001c0400780c */ /* 0x000fe40003f22270 */
[----:B------:R-:W0:Y:S05]  /*01f0*/  LDC.64 R4, c[0x0][0x380] ;  /* 0x0000e000ff047b82 */ /* 0x000e2a0000000a00 */
[----:B------:R-:W-:-:S02]  /*0200*/  @P2 IMAD.MOV.U32 R0, RZ, RZ, RZ ;  /* 0x000000ffff002224 */ /* 0x000fc400078e00ff */
[----:B------:R-:W-:Y:S02]  /*0210*/  @P3 IMAD.MOV.U32 R0, RZ, RZ, RZ ;  /* 0x000000ffff003224 */ /* 0x000fe400078e00ff */
[----:B------:R-:W-:Y:S02]  /*0220*/  @P0 IMAD.MOV.U32 R0, RZ, RZ, 0x2 ;  /* 0x00000002ff000424 */ /* 0x000fe400078e00ff */
[----:B------:R-:W-:-:S04]  /*0230*/  @P1 IMAD.MOV.U32 R0, RZ, RZ, 0x1 ;  /* 0x00000001ff001424 */ /* 0x000fc800078e00ff */
[----:B------:R-:W-:-:S06]  /*0240*/  IMAD.WIDE R2, R0, 0x4, R2 ;  /* 0x0000000400027825 */ /* 0x000fcc00078e0202 */
[----:B------:R-:W2:Y:S01]  /*0250*/  LDG.E R3, desc[UR4][R2.64] ;  /* 0x0000000402037981 */ /* 0x000ea2000c1e1900 */
[----:B0-----:R-:W-:-:S05]  /*0260*/  IMAD.WIDE R4, R7, 0x4, R4 ;  /* 0x0000000407047825 */ /* 0x001fca00078e0204 */
[----:B--2---:R-:W-:Y:S01]  /*0270*/  STG.E desc[UR4][R4.64], R3 ;  /* 0x0000000304007986 */ /* 0x004fe2000c101904 */
[----:B------:R-:W-:Y:S05]  /*0280*/  EXIT ;  /* 0x000000000000794d */ /* 0x000fea0003800000 */
.L_x_4:
        /* <DEDUP_REMOVED lines=15> */
.L_x_49:


//--------------------- .text._Z22int_3_median_reductionPiS_S_S_ --------------------------
	.section	.text._Z22int_3_median_reductionPiS_S_S_,"ax",@progbits
	.align	128
        .global         _Z22int_3_median_reductionPiS_S_S_
        .type           _Z22int_3_median_reductionPiS_S_S_,@function
        .size           _Z22int_3_median_reductionPiS_S_S_,(.L_x_50 - _Z22int_3_median_reductionPiS_S_S_)
        .other          _Z22int_3_median_reductionPiS_S_S_,@"STO_CUDA_ENTRY STV_DEFAULT"
_Z22int_3_median_reductionPiS_S_S_:
.text._Z22int_3_median_reductionPiS_S_S_:
[----:B------:R-:W-:Y:S01]  /*0000*/  LDC R1, c[0x0][0x37c] ;  /* 0x0000df00ff017b82 */ /* 0x000fe20000000800 */
[----:B------:R-:W0:Y:S07]  /*0010*/  S2R R0, SR_TID.X ;  /* 0x0000000000007919 */ /* 0x000e2e0000002100 */
[----:B------:R-:W0:Y:S01]  /*0020*/  S2UR UR6, SR_CTAID.X ;  /* 0x00000000000679c3 */ /* 0x000e220000002500 */
[----:B------:R-:W1:Y:S07]  /*0030*/  LDCU.64 UR4, c[0x0][0x358] ;  /* 0x00006b00ff0477ac */ /* 0x000e6e0008000a00 */
[----:B------:R-:W0:Y:S08]  /*0040*/  LDC R5, c[0x0][0x360] ;  /* 0x0000d800ff057b82 */ /* 0x000e300000000800 */
[----:B------:R-:W2:Y:S01]  /*0050*/  LDC.64 R2, c[0x0][0x390] ;  /* 0x0000e400ff027b82 */ /* 0x000ea20000000a00 */
[----:B0-----:R-:W-:-:S04]  /*0060*/  IMAD R0, R5, UR6, R0 ;  /* 0x0000000605007c24 */ /* 0x001fc8000f8e0200 */
[----:B------:R-:W-:-:S04]  /*0070*/  IMAD R9, R0, 0x3, RZ ;  /* 0x0000000300097824 */ /* 0x000fc800078e02ff */
        /* <DEDUP_REMOVED lines=10> */
[----:B------:R-:W-:Y:S02]  /*0120*/  LOP3.LUT R5, R6, R5, R4, 0xfe, !PT ;  /* 0x0000000506057212 */ /* 0x000fe400078efe04 */
[----:B------:R-:W0:Y:S03]  /*0130*/  LDC.64 R6, c[0x0][0x398] ;  /* 0x0000e600ff067b82 */ /* 0x000e260000000a00 */
        /* <DEDUP_REMOVED lines=8> */
[C---:B------:R-:W-:Y:S02]  /*01c0*/  ISETP.EQ.AND P3, PT, R5.reuse, 0x14, PT ;  /* 0x000000140500780c */ /* 0x040fe40003f62270 */
[----:B------:R-:W-:Y:S01]  /*01d0*/  @P0 MOV R4, RZ ;  /* 0x000000ff00040202 */ /* 0x000fe20000000f00 */
[----:B------:R-:W-:Y:S01]  /*01e0*/  @P1 IMAD.MOV.U32 R4, RZ, RZ, RZ ;  /* 0x000000ffff041224 */ /* 0x000fe200078e00ff */
[C---:B------:R-:W-:Y:S02]  /*01f0*/  ISETP.EQ.AND P0, PT, R5.reuse, 0x18, PT ;  /* 0x000000180500780c */ /* 0x040fe40003f02270 */
[----:B------:R-:W-:-:S05]  /*0200*/  ISETP.EQ.AND P1, PT, R5, 0x1c, PT ;  /* 0x0000001c0500780c */ /* 0x000fca0003f22270 */
[----:B------:R-:W-:Y:S02]  /*0210*/  @P2 IMAD.MOV.U32 R4, RZ, RZ, RZ ;  /* 0x000000ffff042224 */ /* 0x000fe400078e00ff */
[----:B------:R-:W-:-:S04]  /*0220*/  @P3 MOV R4, RZ ;  /* 0x000000ff00043202 */ /* 0x000fc80000000f00 */
[----:B------:R-:W-:Y:S02]  /*0230*/  @P0 IMAD.MOV.U32 R4, RZ, RZ, 0x2 ;  /* 0x00000002ff040424 */ /* 0x000fe400078e00ff */
[----:B------:R-:W-:-:S05]  /*0240*/  @P1 IMAD.MOV.U32 R4, RZ, RZ, 0x1 ;  /* 0x00000001ff041424 */ /* 0x000fca00078e00ff */
[----:B------:R-:W-:Y:S02]  /*0250*/  MOV R8, R4 ;  /* 0x0000000400087202 */ /* 0x000fe40000000f00 */
[----:B------:R-:W1:Y:S03]  /*0260*/  LDC.64 R4, c[0x0][0x380] ;  /* 0x0000e000ff047b82 */ /* 0x000e660000000a00 */
[----:B------:R-:W-:-:S06]  /*0270*/  IMAD.WIDE R2, R8, 0x4, R2 ;  /* 0x0000000408027825 */ /* 0x000fcc00078e0202 */
[----:B------:R-:W2:Y:S01]  /*0280*/  LDG.E R3, desc[UR4][R2.64] ;  /* 0x0000000402037981 */ /* 0x000ea2000c1e1900 */
[----:B------:R-:W-:-:S04]  /*0290*/  IMAD.IADD R9, R9, 0x1, R8 ;  /* 0x0000000109097824 */ /* 0x000fc800078e0208 */
[----:B0-----:R-:W-:Y:S02]  /*02a0*/  IMAD.WIDE R6, R9, 0x4, R6 ;  /* 0x0000000409067825 */ /* 0x001fe400078e0206 */
[----:B------:R-:W0:Y:S02]  /*02b0*/  LDC.64 R8, c[0x0][0x388] ;  /* 0x0000e200ff087b82 */ /* 0x000e240000000a00 */
[----:B-1----:R-:W-:-:S05]  /*02c0*/  IMAD.WIDE R4, R0, 0x4, R4 ;  /* 0x0000000400047825 */ /* 0x002fca00078e0204 */
[----:B--2---:R-:W-:Y:S04]  /*02d0*/  STG.E desc[UR4][R4.64], R3 ;  /* 0x0000000304007986 */ /* 0x004fe8000c101904 */
[----:B------:R-:W2:Y:S01]  /*02e0*/  LDG.E R7, desc[UR4][R6.64] ;  /* 0x0000000406077981 */ /* 0x000ea2000c1e1900 */
[----:B0-----:R-:W-:-:S05]  /*02f0*/  IMAD.WIDE R8, R0, 0x4, R8 ;  /* 0x0000000400087825 */ /* 0x001fca00078e0208 */
[----:B--2---:R-:W-:Y:S01]  /*0300*/  STG.E desc[UR4][R8.64], R7 ;  /* 0x0000000708007986 */ /* 0x004fe2000c101904 */
[----:B------:R-:W-:Y:S05]  /*0310*/  EXIT ;  /* 0x000000000000794d */ /* 0x000fea0003800000 */
.L_x_5:
        /* <DEDUP_REMOVED lines=14> */
.L_x_50:


//--------------------- .text._Z11merge_leadsPiS_iS_iS_i --------------------------
	.section	.text._Z11merge_leadsPiS_iS_iS_i,"ax",@progbits
	.align	128
        .global         _Z11merge_leadsPiS_iS_iS_i
        .type           _Z11merge_leadsPiS_iS_iS_i,@function
        .size           _Z11merge_leadsPiS_iS_iS_i,(.L_x_51 - _Z11merge_leadsPiS_iS_iS_i)
        .other          _Z11merge_leadsPiS_iS_iS_i,@"STO_CUDA_ENTRY STV_DEFAULT"
_Z11merge_leadsPiS_iS_iS_i:
.text._Z11merge_leadsPiS_iS_iS_i:
[----:B------:R-:W-:Y:S01]  /*0000*/  LDC R1, c[0x0][0x37c] ;  /* 0x0000df00ff017b82 */ /* 0x000fe20000000800 */
[----:B------:R-:W0:Y:S07]  /*0010*/  S2R R11, SR_TID.X ;  /* 0x00000000000b7919 */ /* 0x000e2e0000002100 */
[----:B------:R-:W0:Y:S01]  /*0020*/  S2UR UR6, SR_CTAID.X ;  /* 0x00000000000679c3 */ /* 0x000e220000002500 */
[----:B------:R-:W1:Y:S01]  /*0030*/  LDCU UR7, c[0x0][0x390] ;  /* 0x00007200ff0777ac */ /* 0x000e620008000800 */
[----:B------:R-:W2:Y:S06]  /*0040*/  LDCU UR8, c[0x0][0x3a0] ;  /* 0x00007400ff0877ac */ /* 0x000eac0008000800 */
[----:B------:R-:W0:Y:S01]  /*0050*/  LDC R0, c[0x0][0x360] ;  /* 0x0000d800ff007b82 */ /* 0x000e220000000800 */
[----:B------:R-:W3:Y:S01]  /*0060*/  LDCU UR9, c[0x0][0x3b0] ;  /* 0x00007600ff0977ac */ /* 0x000ee20008000800 */
[----:B------:R-:W4:Y:S06]  /*0070*/  LDCU.64 UR4, c[0x0][0x358] ;  /* 0x00006b00ff0477ac */ /* 0x000f2c0008000a00 */
[----:B------:R-:W5:Y:S08]  /*0080*/  LDC.64 R2, c[0x0][0x388] ;  /* 0x0000e200ff027b82 */ /* 0x000f700000000a00 */
[----:B------:R-:W4:Y:S08]  /*0090*/  LDC.64 R4, c[0x0][0x398] ;  /* 0x0000e600ff047b82 */ /* 0x000f300000000a00 */
[----:B------:R-:W4:Y:S01]  /*00a0*/  LDC.64 R6, c[0x0][0x3a8] ;  /* 0x0000ea00ff067b82 */ /* 0x000f220000000a00 */
[----:B0-----:R-:W-:-:S05]  /*00b0*/  IMAD R11, R0, UR6, R11 ;  /* 0x00000006000b7c24 */ /* 0x001fca000f8e020b */
[C---:B-1----:R-:W-:Y:S02]  /*00c0*/  IADD3 R9, PT, PT, R11.reuse, UR7, RZ ;  /* 0x000000070b097c10 */ /* 0x042fe4000fffe0ff */
[C---:B--2---:R-:W-:Y:S02]  /*00d0*/  IADD3 R13, PT, PT, R11.reuse, UR8, RZ ;  /* 0x000000080b0d7c10 */ /* 0x044fe4000fffe0ff */
[----:B---3--:R-:W-:Y:S01]  /*00e0*/  IADD3 R15, PT, PT, R11, UR9, RZ ;  /* 0x000000090b0f7c10 */ /* 0x008fe2000fffe0ff */
[----:B-----5:R-:W-:Y:S02]  /*00f0*/  IMAD.WIDE R2, R9, 0x4, R2 ;  /* 0x0000000409027825 */ /* 0x020fe400078e0202 */
[----:B------:R-:W0:Y:S02]  /*0100*/  LDC.64 R8, c[0x0][0x380] ;  /* 0x0000e000ff087b82 */ /* 0x000e240000000a00 */
[----:B----4-:R-:W-:Y:S02]  /*0110*/  IMAD.WIDE R4, R13, 0x4, R4 ;  /* 0x000000040d047825 */ /* 0x010fe400078e0204 */
[----:B------:R-:W2:Y:S04]  /*0120*/  LDG.E R2, desc[UR4][R2.64] ;  /* 0x0000000402027981 */ /* 0x000ea8000c1e1900 */
[----:B------:R-:W2:Y:S01]  /*0130*/  LDG.E R5, desc[UR4][R4.64] ;  /* 0x0000000404057981 */ /* 0x000ea2000c1e1900 */
[----:B------:R-:W-:-:S06]  /*0140*/  IMAD.WIDE R6, R15, 0x4, R6 ;  /* 0x000000040f067825 */ /* 0x000fcc00078e0206 */
[----:B------:R-:W2:Y:S01]  /*0150*/  LDG.E R6, desc[UR4][R6.64] ;  /* 0x0000000406067981 */ /* 0x000ea2000c1e1900 */
[----:B0-----:R-:W-:Y:S01]  /*0160*/  IMAD.WIDE R8, R11, 0x4, R8 ;  /* 0x000000040b087825 */ /* 0x001fe200078e0208 */
[----:B--2---:R-:W-:-:S04]  /*0170*/  IADD3 R0, PT, PT, R6, R5, R2 ;  /* 0x0000000506007210 */ /* 0x004fc80007ffe002 */
[----:B------:R-:W-:-:S05]  /*0180*/  LOP3.LUT R11, R0, 0x2, RZ, 0xc0, !PT ;  /* 0x00000002000b7812 */ /* 0x000fca00078ec0ff */
[----:B------:R-:W-:Y:S01]  /*0190*/  STG.E desc[UR4][R8.64], R11 ;  /* 0x0000000b08007986 */ /* 0x000fe2000c101904 */
[----:B------:R-:W-:Y:S05]  /*01a0*/  EXIT ;  /* 0x000000000000794d */ /* 0x000fea0003800000 */
.L_x_6:
        /* <DEDUP_REMOVED lines=13> */
.L_x_51:


//--------------------- .text._Z11edge_detectPiS_i --------------------------
	.section	.text._Z11edge_detectPiS_i,"ax",@progbits
	.align	128
        .global         _Z11edge_detectPiS_i
        .type           _Z11edge_detectPiS_i,@function
        .size           _Z11edge_detectPiS_i,(.L_x_52 - _Z11edge_detectPiS_i)
        .other          _Z11edge_detectPiS_i,@"STO_CUDA_ENTRY STV_DEFAULT"
_Z11edge_detectPiS_i:
.text._Z11edge_detectPiS_i:
[----:B------:R-:W-:Y:S01]  /*0000*/  LDC R1, c[0x0][0x37c] ;  /* 0x0000df00ff017b82 */ /* 0x000fe20000000800 */
[----:B------:R-:W0:Y:S07]  /*0010*/  S2R R7, SR_TID.X ;  /* 0x0000000000077919 */ /* 0x000e2e0000002100 */
[----:B------:R-:W0:Y:S01]  /*0020*/  S2UR UR5, SR_CTAID.X ;  /* 0x00000000000579c3 */ /* 0x000e220000002500 */
[----:B------:R-:W1:Y:S01]  /*0030*/  LDCU UR4, c[0x0][0x390] ;  /* 0x00007200ff0477ac */ /* 0x000e620008000800 */
[----:B------:R-:W2:Y:S06]  /*0040*/  LDCU.64 UR6, c[0x0][0x358] ;  /* 0x00006b00ff0677ac */ /* 0x000eac0008000a00 */
[----:B------:R-:W0:Y:S08]  /*0050*/  LDC R0, c[0x0][0x360] ;  /* 0x0000d800ff007b82 */ /* 0x000e300000000800 */
[----:B------:R-:W3:Y:S01]  /*0060*/  LDC.64 R2, c[0x0][0x380] ;  /* 0x0000e000ff027b82 */ /* 0x000ee20000000a00 */
[----:B-1----:R-:W-:-:S07]  /*0070*/  UIADD3 UR4, UPT, UPT, UR4, -0x1, URZ ;  /* 0xffffffff04047890 */ /* 0x002fce000fffe0ff */
[----:B------:R-:W1:Y:S01]  /*0080*/  LDC.64 R4, c[0x0][0x388] ;  /* 0x0000e200ff047b82 */ /* 0x000e620000000a00 */
[----:B0-----:R-:W-:-:S05]  /*0090*/  IMAD R7, R0, UR5, R7 ;  /* 0x0000000500077c24 */ /* 0x001fca000f8e0207 */
[C---:B------:R-:W-:Y:S01]  /*00a0*/  ISETP.NE.AND P0, PT, R7.reuse, UR4, PT ;  /* 0x0000000407007c0c */ /* 0x040fe2000bf05270 */
[----:B---3--:R-:W-:-:S04]  /*00b0*/  IMAD.WIDE R2, R7, 0x4, R2 ;  /* 0x0000000407027825 */ /* 0x008fc800078e0202 */
[----:B-1----:R-:W-:-:S08]  /*00c0*/  IMAD.WIDE R4, R7, 0x4, R4 ;  /* 0x0000000407047825 */ /* 0x002fd000078e0204 */
[----:B--2---:R0:W-:Y:S04]  /*00d0*/  @!P0 STG.E desc[UR6][R2.64], RZ ;  /* 0x000000ff02008986 */ /* 0x0041e8000c101906 */
[----:B------:R-:W2:Y:S01]  /*00e0*/  LDG.E R0, desc[UR6][R4.64] ;  /* 0x0000000604007981 */ /* 0x000ea2000c1e1900 */
[----:B------:R-:W-:Y:S01]  /*00f0*/  BSSY.RECONVERGENT B0, `(.L_x_7) ;  /* 0x0000007000007945 */ /* 0x000fe20003800200 */
[----:B------:R-:W-:Y:S01]  /*0100*/  HFMA2 R7, -RZ, RZ, 0, 0 ;  /* 0x00000000ff077431 */ /* 0x000fe200000001ff */
[----:B--2---:R-:W-:-:S13]  /*0110*/  ISETP.NE.AND P0, PT, R0, RZ, PT ;  /* 0x000000ff0000720c */ /* 0x004fda0003f05270 */
[----:B0-----:R-:W-:Y:S05]  /*0120*/  @P0 BRA `(.L_x_8) ;  /* 0x00000000000c0947 */ /* 0x001fea0003800000 */
[----:B------:R-:W2:Y:S02]  /*0130*/  LDG.E R4, desc[UR6][R4.64+0x4] ;  /* 0x0000040604047981 */ /* 0x000ea4000c1e1900 */
[----:B--2---:R-:W-:-:S04]  /*0140*/  ISETP.NE.AND P0, PT, R4, RZ, PT ;  /* 0x000000ff0400720c */ /* 0x004fc80003f05270 */
[----:B------:R-:W-:-:S09]  /*0150*/  SEL R7, RZ, 0x1, !P0 ;  /* 0x00000001ff077807 */ /* 0x000fd20004000000 */
.L_x_8:
[----:B------:R-:W-:Y:S05]  /*0160*/  BSYNC.RECONVERGENT B0 ;  /* 0x0000000000007941 */ /* 0x000fea0003800200 */
.L_x_7:
[----:B------:R-:W-:Y:S01]  /*0170*/  STG.E desc[UR6][R2.64], R7 ;  /* 0x0000000702007986 */ /* 0x000fe2000c101906 */
[----:B------:R-:W-:Y:S05]  /*0180*/  EXIT ;  /* 0x000000000000794d */ /* 0x000fea0003800000 */
.L_x_9:
        /* <DEDUP_REMOVED lines=15> */
.L_x_52:


//--------------------- .text._Z9thresholdPiPff   --------------------------
	.section	.text._Z9thresholdPiPff,"ax",@progbits
	.align	128
        .global         _Z9thresholdPiPff
        .type           _Z9thresholdPiPff,@function
        .size           _Z9thresholdPiPff,(.L_x_53 - _Z9thresholdPiPff)
        .other          _Z9thresholdPiPff,@"STO_CUDA_ENTRY STV_DEFAULT"
_Z9thresholdPiPff:
.text._Z9thresholdPiPff:
[----:B------:R-:W-:Y:S01]  /*0000*/  LDC R1, c[0x0][0x37c] ;  /* 0x0000df00ff017b82 */ /* 0x000fe20000000800 */
[----:B------:R-:W0:Y:S07]  /*0010*/  S2R R7, SR_TID.X ;  /* 0x0000000000077919 */ /* 0x000e2e0000002100 */
[----:B------:R-:W0:Y:S01]  /*0020*/  S2UR UR6, SR_CTAID.X ;  /* 0x00000000000679c3 */ /* 0x000e220000002500 */
[----:B------:R-:W1:Y:S07]  /*0030*/  LDCU.64 UR4, c[0x0][0x358] ;  /* 0x00006b00ff0477ac */ /* 0x000e6e0008000a00 */
[----:B------:R-:W0:Y:S08]  /*0040*/  LDC R0, c[0x0][0x360] ;  /* 0x0000d800ff007b82 */ /* 0x000e300000000800 */
[----:B------:R-:W2:Y:S08]  /*0050*/  LDC.64 R2, c[0x0][0x388] ;  /* 0x0000e200ff027b82 */ /* 0x000eb00000000a00 */
[----:B------:R-:W3:Y:S01]  /*0060*/  LDC.64 R4, c[0x0][0x380] ;  /* 0x0000e000ff047b82 */ /* 0x000ee20000000a00 */
[----:B0-----:R-:W-:Y:S01]  /*0070*/  IMAD R7, R0, UR6, R7 ;  /* 0x0000000600077c24 */ /* 0x001fe2000f8e0207 */
[----:B------:R-:W0:Y:S03]  /*0080*/  LDCU UR6, c[0x0][0x390] ;  /* 0x00007200ff0677ac */ /* 0x000e260008000800 */
[----:B--2---:R-:W-:-:S06]  /*0090*/  IMAD.WIDE R2, R7, 0x4, R2 ;  /* 0x0000000407027825 */ /* 0x004fcc00078e0202 */
[----:B-1----:R-:W0:Y:S01]  /*00a0*/  LDG.E R2, desc[UR4][R2.64] ;  /* 0x0000000402027981 */ /* 0x002e22000c1e1900 */
[----:B---3--:R-:W-:Y:S01]  /*00b0*/  IMAD.WIDE R4, R7, 0x4, R4 ;  /* 0x0000000407047825 */ /* 0x008fe200078e0204 */
[----:B0-----:R-:W-:-:S04]  /*00c0*/  FSETP.GE.AND P0, PT, R2, UR6, PT ;  /* 0x0000000602007c0b */ /* 0x001fc8000bf06000 */
[----:B------:R-:W-:-:S05]  /*00d0*/  SEL R7, RZ, 0x1, !P0 ;  /* 0x00000001ff077807 */ /* 0x000fca0004000000 */
[----:B------:R-:W-:Y:S01]  /*00e0*/  STG.E desc[UR4][R4.64], R7 ;  /* 0x0000000704007986 */ /* 0x000fe2000c101904 */
[----:B------:R-:W-:Y:S05]  /*00f0*/  EXIT ;  /* 0x000000000000794d */ /* 0x000fea0003800000 */
.L_x_10:
        /* <DEDUP_REMOVED lines=16> */
.L_x_53:


//--------------------- .text._Z28cross_correlate_with_waveletPfS_S_ii --------------------------
	.section	.text._Z28cross_correlate_with_waveletPfS_S_ii,"ax",@progbits
	.align	128
        .global         _Z28cross_correlate_with_waveletPfS_S_ii
        .type           _Z28cross_correlate_with_waveletPfS_S_ii,@function
        .size           _Z28cross_correlate_with_waveletPfS_S_ii,(.L_x_54 - _Z28cross_correlate_with_waveletPfS_S_ii)
        .other          _Z28cross_correlate_with_waveletPfS_S_ii,@"STO_CUDA_ENTRY STV_DEFAULT"
_Z28cross_correlate_with_waveletPfS_S_ii:
.text._Z28cross_correlate_with_waveletPfS_S_ii:
[----:B------:R-:W-:Y:S01]  /*0000*/  LDC R1, c[0x0][0x37c] ;  /* 0x0000df00ff017b82 */ /* 0x000fe20000000800 */
[----:B------:R-:W0:Y:S07]  /*0010*/  S2R R5, SR_TID.X ;  /* 0x0000000000057919 */ /* 0x000e2e0000002100 */
[----:B------:R-:W1:Y:S01]  /*0020*/  S2UR UR4, SR_CTAID.X ;  /* 0x00000000000479c3 */ /* 0x000e620000002500 */
[----:B------:R-:W1:Y:S01]  /*0030*/  LDCU UR5, c[0x0][0x360] ;  /* 0x00006c00ff0577ac */ /* 0x000e620008000800 */
[----:B------:R-:W-:Y:S01]  /*0040*/  BSSY.RECONVERGENT B0, `(.L_x_11) ;  /* 0x000005a000007945 */ /* 0x000fe20003800200 */
[----:B------:R-:W-:Y:S01]  /*0050*/  HFMA2 R19, -RZ, RZ, 0, 0 ;  /* 0x00000000ff137431 */ /* 0x000fe200000001ff */
[----:B------:R-:W2:Y:S04]  /*0060*/  LDCU.64 UR6, c[0x0][0x358] ;  /* 0x00006b00ff0677ac */ /* 0x000ea80008000a00 */
[----:B------:R-:W3:Y:S01]  /*0070*/  LDC.64 R16, c[0x0][0x398] ;  /* 0x0000e600ff107b82 */ /* 0x000ee20000000a00 */
[----:B------:R-:W4:Y:S01]  /*0080*/  LDCU UR10, c[0x0][0x398] ;  /* 0x00007300ff0a77ac */ /* 0x000f220008000800 */
[----:B------:R-:W0:Y:S06]  /*0090*/  LDCU.64 UR8, c[0x0][0x390] ;  /* 0x00007200ff0877ac */ /* 0x000e2c0008000a00 */
[----:B------:R-:W5:Y:S01]  /*00a0*/  LDC.64 R2, c[0x0][0x380] ;  /* 0x0000e000ff027b82 */ /* 0x000f620000000a00 */
[----:B-1----:R-:W-:-:S06]  /*00b0*/  UIMAD UR4, UR4, UR5, URZ ;  /* 0x00000005040472a4 */ /* 0x002fcc000f8e02ff */
[----:B0-----:R-:W-:Y:S01]  /*00c0*/  VIADD R0, R5, UR4 ;  /* 0x0000000405007c36 */ /* 0x001fe20008000000 */
[----:B---3--:R-:W-:-:S04]  /*00d0*/  LEA.HI R17, R17, R17, RZ, 0x1 ;  /* 0x0000001111117211 */ /* 0x008fc800078f08ff */
[----:B------:R-:W-:Y:S01]  /*00e0*/  SHF.R.S32.HI R17, RZ, 0x1, R17 ;  /* 0x00000001ff117819 */ /* 0x000fe20000011411 */
[----:B-----5:R-:W-:-:S04]  /*00f0*/  IMAD.WIDE R2, R0, 0x4, R2 ;  /* 0x0000000400027825 */ /* 0x020fc800078e0202 */
[--C-:B------:R-:W-:Y:S02]  /*0100*/  IMAD.IADD R25, R0, 0x1, -R17.reuse ;  /* 0x0000000100197824 */ /* 0x100fe400078e0a11 */
[----:B------:R-:W-:-:S03]  /*0110*/  IMAD.MOV R18, RZ, RZ, -R17 ;  /* 0x000000ffff127224 */ /* 0x000fc600078e0a11 */
[----:B------:R-:W-:-:S04]  /*0120*/  ISETP.GE.AND P0, PT, R25, R16, PT ;  /* 0x000000101900720c */ /* 0x000fc80003f06270 */
[----:B------:R-:W-:-:S13]  /*0130*/  ISETP.GE.OR P0, PT, R18, R17, P0 ;  /* 0x000000111200720c */ /* 0x000fda0000706670 */
[----:B--2-4-:R-:W-:Y:S05]  /*0140*/  @P0 BRA `(.L_x_12) ;  /* 0x0000000400240947 */ /* 0x014fea0003800000 */
[----:B------:R-:W-:Y:S01]  /*0150*/  ULOP3.LUT UR5, URZ, UR4, URZ, 0x33, !UPT ;  /* 0x00000004ff057292 */ /* 0x000fe2000f8e33ff */
[----:B------:R-:W-:Y:S01]  /*0160*/  IMAD.IADD R5, R18, 0x1, R5 ;  /* 0x0000000112057824 */ /* 0x000fe200078e0205 */
[----:B------:R-:W-:Y:S01]  /*0170*/  LOP3.LUT R6, RZ, R18, RZ, 0x33, !PT ;  /* 0x00000012ff067212 */ /* 0x000fe200078e33ff */
[----:B------:R-:W-:Y:S01]  /*0180*/  BSSY.RECONVERGENT B1, `(.L_x_13) ;  /* 0x000001b000017945 */ /* 0x000fe20003800200 */
[----:B------:R-:W-:Y:S02]  /*0190*/  IMAD.MOV.U32 R19, RZ, RZ, RZ ;  /* 0x000000ffff137224 */ /* 0x000fe400078e00ff */
[----:B------:R-:W-:-:S04]  /*01a0*/  IADD3 R4, PT, PT, -R5, UR5, R16 ;  /* 0x0000000505047c10 */ /* 0x000fc8000fffe110 */
[----:B------:R-:W-:-:S04]  /*01b0*/  VIADDMNMX.U32 R4, R17, R6, R4, PT ;  /* 0x0000000611047246 */ /* 0x000fc80003800004 */
[C---:B------:R-:W-:Y:S02]  /*01c0*/  LOP3.LUT R5, R4.reuse, 0x3, RZ, 0xc0, !PT ;  /* 0x0000000304057812 */ /* 0x040fe400078ec0ff */
[----:B------:R-:W-:Y:S02]  /*01d0*/  ISETP.GE.U32.AND P1, PT, R4, 0x3, PT ;  /* 0x000000030400780c */ /* 0x000fe40003f26070 */
[----:B------:R-:W-:-:S13]  /*01e0*/  ISETP.NE.AND P0, PT, R5, 0x3, PT ;  /* 0x000000030500780c */ /* 0x000fda0003f05270 */
[----:B------:R-:W-:Y:S05]  /*01f0*/  @!P0 BRA `(.L_x_14) ;  /* 0x00000000004c8947 */ /* 0x000fea0003800000 */
[----:B------:R-:W-:Y:S01]  /*0200*/  VIADD R4, R4, 0x1 ;  /* 0x0000000104047836 */ /* 0x000fe20000000000 */
[----:B------:R-:W-:Y:S01]  /*0210*/  IADD3 R9, PT, PT, R17, R18, RZ ;  /* 0x0000001211097210 */ /* 0x000fe20007ffe0ff */
[----:B------:R-:W-:-:S03]  /*0220*/  IMAD.MOV.U32 R19, RZ, RZ, RZ ;  /* 0x000000ffff137224 */ /* 0x000fc600078e00ff */
[----:B------:R-:W-:-:S05]  /*0230*/  LOP3.LUT R4, R4, 0x3, RZ, 0xc0, !PT ;  /* 0x0000000304047812 */ /* 0x000fca00078ec0ff */
[----:B------:R-:W-:-:S07]  /*0240*/  IMAD.MOV R8, RZ, RZ, -R4 ;  /* 0x000000ffff087224 */ /* 0x000fce00078e0a04 */
.L_x_15:
[----:B------:R-:W-:-:S13]  /*0250*/  ISETP.GE.AND P0, PT, R25, RZ, PT ;  /* 0x000000ff1900720c */ /* 0x000fda0003f06270 */
[----:B------:R-:W0:Y:S08]  /*0260*/  @P0 LDC.64 R4, c[0x0][0x388] ;  /* 0x0000e200ff040b82 */ /* 0x000e300000000a00 */
[----:B------:R-:W1:Y:S01]  /*0270*/  @P0 LDC.64 R6, c[0x0][0x390] ;  /* 0x0000e400ff060b82 */ /* 0x000e620000000a00 */
[----:B0-----:R-:W-:-:S06]  /*0280*/  @P0 IMAD.WIDE.U32 R4, R25, 0x4, R4 ;  /* 0x0000000419040825 */ /* 0x001fcc00078e0004 */
[----:B------:R-:W2:Y:S01]  /*0290*/  @P0 LDG.E R4, desc[UR6][R4.64] ;  /* 0x0000000604040981 */ /* 0x000ea2000c1e1900 */
[----:B-1----:R-:W-:-:S06]  /*02a0*/  @P0 IMAD.WIDE R6, R9, 0x4, R6 ;  /* 0x0000000409060825 */ /* 0x002fcc00078e0206 */
[----:B------:R-:W2:Y:S01]  /*02b0*/  @P0 LDG.E R6, desc[UR6][R6.64] ;  /* 0x0000000606060981 */ /* 0x000ea2000c1e1900 */
[----:B------:R-:W-:-:S04]  /*02c0*/  IADD3 R8, PT, PT, R8, 0x1, RZ ;  /* 0x0000000108087810 */ /* 0x000fc80007ffe0ff */
[----:B------:R-:W-:Y:S01]  /*02d0*/  ISETP.NE.AND P2, PT, R8, RZ, PT ;  /* 0x000000ff0800720c */ /* 0x000fe20003f45270 */
[----:B------:R-:W-:Y:S01]  /*02e0*/  VIADD R18, R18, 0x1 ;  /* 0x0000000112127836 */ /* 0x000fe20000000000 */
[----:B------:R-:W-:Y:S01]  /*02f0*/  IADD3 R9, PT, PT, R9, 0x1, RZ ;  /* 0x0000000109097810 */ /* 0x000fe20007ffe0ff */
[----:B------:R-:W-:Y:S02]  /*0300*/  VIADD R25, R25, 0x1 ;  /* 0x0000000119197836 */ /* 0x000fe40000000000 */
[----:B--2---:R-:W-:-:S08]  /*0310*/  @P0 FFMA R19, R4, R6, R19 ;  /* 0x0000000604130223 */ /* 0x004fd00000000013 */
[----:B------:R-:W-:Y:S05]  /*0320*/  @P2 BRA `(.L_x_15) ;  /* 0xfffffffc00c82947 */ /* 0x000fea000383ffff */
.L_x_14:
[----:B------:R-:W-:Y:S05]  /*0330*/  BSYNC.RECONVERGENT B1 ;  /* 0x0000000000017941 */ /* 0x000fea0003800200 */
.L_x_13:
[----:B------:R-:W-:Y:S05]  /*0340*/  @!P1 BRA `(.L_x_12) ;  /* 0x0000000000a49947 */ /* 0x000fea0003800000 */
.L_x_16:
[--C-:B------:R-:W-:Y:S01]  /*0350*/  IMAD.IADD R16, R0, 0x1, R18.reuse ;  /* 0x0000000100107824 */ /* 0x100fe200078e0212 */
[----:B------:R-:W-:Y:S02]  /*0360*/  ISETP.GE.AND P3, PT, R25, RZ, PT ;  /* 0x000000ff1900720c */ /* 0x000fe40003f66270 */
[----:B------:R-:W-:Y:S01]  /*0370*/  SHF.R.S32.HI R12, RZ, 0x1f, R18 ;  /* 0x0000001fff0c7819 */ /* 0x000fe20000011412 */
[C---:B------:R-:W-:Y:S01]  /*0380*/  VIADD R27, R16.reuse, 0x1 ;  /* 0x00000001101b7836 */ /* 0x040fe20000000000 */
[C---:B------:R-:W-:Y:S01]  /*0390*/  IADD3 R23, PT, PT, R16.reuse, 0x2, RZ ;  /* 0x0000000210177810 */ /* 0x040fe20007ffe0ff */
[----:B------:R-:W-:Y:S01]  /*03a0*/  VIADD R21, R16, 0x3 ;  /* 0x0000000310157836 */ /* 0x000fe20000000000 */
[----:B------:R-:W-:Y:S02]  /*03b0*/  IADD3 R13, P4, PT, R17, R18, RZ ;  /* 0x00000012110d7210 */ /* 0x000fe40007f9e0ff */
[----:B------:R-:W-:Y:S02]  /*03c0*/  ISETP.GE.AND P2, PT, R27, RZ, PT ;  /* 0x000000ff1b00720c */ /* 0x000fe40003f46270 */
[----:B------:R-:W-:-:S02]  /*03d0*/  ISETP.GE.AND P0, PT, R23, RZ, PT ;  /* 0x000000ff1700720c */ /* 0x000fc40003f06270 */
[----:B------:R-:W-:Y:S01]  /*03e0*/  ISETP.GE.AND P1, PT, R21, RZ, PT ;  /* 0x000000ff1500720c */ /* 0x000fe20003f26270 */
[----:B------:R-:W0:Y:S01]  /*03f0*/  @P3 LDC.64 R10, c[0x0][0x388] ;  /* 0x0000e200ff0a3b82 */ /* 0x000e220000000a00 */
[C---:B------:R-:W-:Y:S01]  /*0400*/  @P3 IMAD.IADD R29, R17.reuse, 0x1, R18 ;  /* 0x00000001111d3824 */ /* 0x040fe200078e0212 */
[----:B------:R-:W-:Y:S02]  /*0410*/  LEA.HI.X.SX32 R20, R17, R12, 0x1, P4 ;  /* 0x0000000c11147211 */ /* 0x000fe400020f0eff */
[----:B------:R-:W-:-:S04]  /*0420*/  LEA R12, P4, R13, UR8, 0x2 ;  /* 0x000000080d0c7c11 */ /* 0x000fc8000f8810ff */
[----:B------:R-:W1:Y:S01]  /*0430*/  @P3 LDC.64 R14, c[0x0][0x390] ;  /* 0x0000e400ff0e3b82 */ /* 0x000e620000000a00 */
[----:B------:R-:W-:-:S05]  /*0440*/  LEA.HI.X R13, R13, UR9, R20, 0x2, P4 ;  /* 0x000000090d0d7c11 */ /* 0x000fca000a0f1414 */
[----:B------:R-:W2:Y:S02]  /*0450*/  @P2 LDG.E R20, desc[UR6][R12.64+0x4] ;  /* 0x000004060c142981 */ /* 0x000ea4000c1e1900 */
[----:B------:R-:W3:Y:S02]  /*0460*/  @P2 LDC.64 R8, c[0x0][0x388] ;  /* 0x0000e200ff082b82 */ /* 0x000ee40000000a00 */
[----:B------:R-:W4:Y:S06]  /*0470*/  @P1 LDG.E R22, desc[UR6][R12.64+0xc] ;  /* 0x00000c060c161981 */ /* 0x000f2c000c1e1900 */
[----:B------:R-:W5:Y:S01]  /*0480*/  @P0 LDC.64 R4, c[0x0][0x388] ;  /* 0x0000e200ff040b82 */ /* 0x000f620000000a00 */
[----:B0-----:R-:W-:-:S06]  /*0490*/  @P3 IMAD.WIDE.U32 R10, R25, 0x4, R10 ;  /* 0x00000004190a3825 */ /* 0x001fcc00078e000a */
[----:B------:R-:W2:Y:S01]  /*04a0*/  @P3 LDG.E R10, desc[UR6][R10.64] ;  /* 0x000000060a0a3981 */ /* 0x000ea2000c1e1900 */
[----:B------:R-:W0:Y:S01]  /*04b0*/  @P1 LDC.64 R6, c[0x0][0x388] ;  /* 0x0000e200ff061b82 */ /* 0x000e220000000a00 */
[----:B-1----:R-:W-:-:S06]  /*04c0*/  @P3 IMAD.WIDE R14, R29, 0x4, R14 ;  /* 0x000000041d0e3825 */ /* 0x002fcc00078e020e */
[----:B------:R-:W2:Y:S01]  /*04d0*/  @P3 LDG.E R14, desc[UR6][R14.64] ;  /* 0x000000060e0e3981 */ /* 0x000ea2000c1e1900 */
[----:B---3--:R-:W-:-:S06]  /*04e0*/  @P2 IMAD.WIDE.U32 R8, R27, 0x4, R8 ;  /* 0x000000041b082825 */ /* 0x008fcc00078e0008 */
[----:B------:R-:W3:Y:S01]  /*04f0*/  @P2 LDG.E R8, desc[UR6][R8.64] ;  /* 0x0000000608082981 */ /* 0x000ee2000c1e1900 */
[----:B-----5:R-:W-:-:S06]  /*0500*/  @P0 IMAD.WIDE.U32 R4, R23, 0x4, R4 ;  /* 0x0000000417040825 */ /* 0x020fcc00078e0004 */
[----:B------:R-:W5:Y:S01]  /*0510*/  @P0 LDG.E R4, desc[UR6][R4.64] ;  /* 0x0000000604040981 */ /* 0x000f62000c1e1900 */
[----:B0-----:R-:W-:-:S03]  /*0520*/  @P1 IMAD.WIDE.U32 R6, R21, 0x4, R6 ;  /* 0x0000000415061825 */ /* 0x001fc600078e0006 */
[----:B------:R-:W5:Y:S04]  /*0530*/  @P0 LDG.E R21, desc[UR6][R12.64+0x8] ;  /* 0x000008060c150981 */ /* 0x000f68000c1e1900 */
[----:B------:R-:W4:Y:S01]  /*0540*/  @P1 LDG.E R6, desc[UR6][R6.64] ;  /* 0x0000000606061981 */ /* 0x000f22000c1e1900 */
[----:B------:R-:W-:Y:S01]  /*0550*/  VIADD R25, R16, 0x4 ;  /* 0x0000000410197836 */ /* 0x000fe20000000000 */
[----:B------:R-:W-:Y:S01]  /*0560*/  IADD3 R18, PT, PT, R18, 0x4, RZ ;  /* 0x0000000412127810 */ /* 0x000fe20007ffe0ff */
[----:B--2---:R-:W-:-:S03]  /*0570*/  @P3 FFMA R19, R10, R14, R19 ;  /* 0x0000000e0a133223 */ /* 0x004fc60000000013 */
[----:B------:R-:W-:Y:S01]  /*0580*/  ISETP.LT.AND P3, PT, R25, UR10, PT ;  /* 0x0000000a19007c0c */ /* 0x000fe2000bf61270 */
[----:B---3--:R-:W-:Y:S01]  /*0590*/  @P2 FFMA R19, R8, R20, R19 ;  /* 0x0000001408132223 */ /* 0x008fe20000000013 */
[----:B------:R-:W-:-:S03]  /*05a0*/  ISETP.GE.AND P2, PT, R18, R17, PT ;  /* 0x000000111200720c */ /* 0x000fc60003f46270 */
[----:B-----5:R-:W-:-:S04]  /*05b0*/  @P0 FFMA R19, R4, R21, R19 ;  /* 0x0000001504130223 */ /* 0x020fc80000000013 */
[----:B----4-:R-:W-:-:S06]  /*05c0*/  @P1 FFMA R19, R6, R22, R19 ;  /* 0x0000001606131223 */ /* 0x010fcc0000000013 */
[----:B------:R-:W-:Y:S05]  /*05d0*/  @!P2 BRA P3, `(.L_x_16) ;  /* 0xfffffffc005ca947 */ /* 0x000fea000183ffff */
.L_x_12:
[----:B------:R-:W-:Y:S05]  /*05e0*/  BSYNC.RECONVERGENT B0 ;  /* 0x0000000000007941 */ /* 0x000fea0003800200 */
.L_x_11:
[----:B------:R-:W-:Y:S01]  /*05f0*/  STG.E desc[UR6][R2.64], R19 ;  /* 0x0000001302007986 */ /* 0x000fe2000c101906 */
[----:B------:R-:W-:Y:S05]  /*0600*/  EXIT ;  /* 0x000000000000794d */ /* 0x000fea0003800000 */
.L_x_17:
        /* <DEDUP_REMOVED lines=15> */
.L_x_54:


//--------------------- .text._Z11mexican_hatPffff --------------------------
	.section	.text._Z11mexican_hatPffff,"ax",@progbits
	.align	128
        .global         _Z11mexican_hatPffff
        .type           _Z11mexican_hatPffff,@function
        .size           _Z11mexican_hatPffff,(.L_x_46 - _Z11mexican_hatPffff)
        .other          _Z11mexican_hatPffff,@"STO_CUDA_ENTRY STV_DEFAULT"
_Z11mexican_hatPffff:
.text._Z11mexican_hatPffff:
[----:B------:R-:W-:Y:S08]  /*0000*/  LDC R1, c[0x0][0x37c] ;  /* 0x0000df00ff017b82 */ /* 0x000ff00000000800 */
[----:B------:R-:W0:Y:S01]  /*0010*/  LDC.64 R4, c[0x0][0x388] ;  /* 0x0000e200ff047b82 */ /* 0x000e220000000a00 */
[----:B------:R-:W1:Y:S01]  /*0020*/  S2R R0, SR_TID.X ;  /* 0x0000000000007919 */ /* 0x000e620000002100 */
[----:B------:R-:W-:Y:S01]  /*0030*/  IMAD.MOV.U32 R14, RZ, RZ, 0x0 ;  /* 0x00000000ff0e7424 */ /* 0x000fe200078e00ff */
[----:B------:R-:W2:Y:S01]  /*0040*/  LDCU UR5, c[0x0][0x390] ;  /* 0x00007200ff0577ac */ /* 0x000ea20008000800 */
[----:B------:R-:W-:-:S04]  /*0050*/  IMAD.MOV.U32 R15, RZ, RZ, 0x3fd80000 ;  /* 0x3fd80000ff0f7424 */ /* 0x000fc800078e00ff */
[----:B------:R-:W1:Y:S08]  /*0060*/  S2UR UR4, SR_CTAID.X ;  /* 0x00000000000479c3 */ /* 0x000e700000002500 */
[----:B------:R-:W1:Y:S01]  /*0070*/  LDC R13, c[0x0][0x360] ;  /* 0x0000d800ff0d7b82 */ /* 0x000e620000000800 */
[----:B0-----:R-:W0:Y:S02]  /*0080*/  F2F.F64.F32 R2, R4 ;  /* 0x0000000400027310 */ /* 0x001e240000201800 */
[----:B0-----:R-:W-:Y:S01]  /*0090*/  DMUL R2, R2, 3 ;  /* 0x4008000002027828 */ /* 0x001fe20000000000 */
[----:B-1----:R-:W-:-:S05]  /*00a0*/  IMAD R4, R13, UR4, R0 ;  /* 0x000000040d047c24 */ /* 0x002fca000f8e0200 */
[----:B------:R-:W0:Y:S01]  /*00b0*/  MUFU.RSQ64H R9, R3 ;  /* 0x0000000300097308 */ /* 0x000e220000001c00 */
[----:B------:R-:W-:-:S03]  /*00c0*/  I2FP.F32.S32 R0, R4 ;  /* 0x0000000400007245 */ /* 0x000fc60000201400 */
[----:B------:R-:W-:Y:S02]  /*00d0*/  VIADD R8, R3, 0xfcb00000 ;  /* 0xfcb0000003087836 */ /* 0x000fe40000000000 */
[----:B--2---:R-:W-:-:S03]  /*00e0*/  FFMA R0, R0, UR5, R5 ;  /* 0x0000000500007c23 */ /* 0x004fc60008000005 */
[----:B------:R-:W-:Y:S01]  /*00f0*/  ISETP.GE.U32.AND P0, PT, R8, 0x7ca00000, PT ;  /* 0x7ca000000800780c */ /* 0x000fe20003f06070 */
[----:B------:R-:W-:Y:S01]  /*0100*/  FMUL R0, R0, R0 ;  /* 0x0000000000007220 */ /* 0x000fe20000400000 */
[----:B0-----:R-:W-:-:S08]  /*0110*/  DMUL R6, R8, R8 ;  /* 0x0000000808067228 */ /* 0x001fd00000000000 */
[----:B------:R-:W-:-:S08]  /*0120*/  DFMA R6, R2, -R6, 1 ;  /* 0x3ff000000206742b */ /* 0x000fd00000000806 */
[----:B------:R-:W-:Y:S02]  /*0130*/  DFMA R14, R6, R14, 0.5 ;  /* 0x3fe00000060e742b */ /* 0x000fe4000000000e */
[----:B------:R-:W-:-:S08]  /*0140*/  DMUL R6, R8, R6 ;  /* 0x0000000608067228 */ /* 0x000fd00000000000 */
[----:B------:R-:W-:-:S08]  /*0150*/  DFMA R14, R14, R6, R8 ;  /* 0x000000060e0e722b */ /* 0x000fd00000000008 */
[----:B------:R-:W-:Y:S02]  /*0160*/  DMUL R10, R2, R14 ;  /* 0x0000000e020a7228 */ /* 0x000fe40000000000 */
[----:B------:R-:W-:Y:S02]  /*0170*/  VIADD R17, R15, 0xfff00000 ;  /* 0xfff000000f117836 */ /* 0x000fe40000000000 */
[----:B------:R-:W-:-:S04]  /*0180*/  IMAD.MOV.U32 R16, RZ, RZ, R14 ;  /* 0x000000ffff107224 */ /* 0x000fc800078e000e */
[----:B------:R-:W-:-:S08]  /*0190*/  DFMA R12, R10, -R10, R2 ;  /* 0x8000000a0a0c722b */ /* 0x000fd00000000002 */
[----:B------:R-:W-:Y:S01]  /*01a0*/  DFMA R6, R12, R16, R10 ;  /* 0x000000100c06722b */ /* 0x000fe2000000000a */
[----:B------:R-:W-:Y:S10]  /*01b0*/  @!P0 BRA `(.L_x_18) ;  /* 0x0000000000108947 */ /* 0x000ff40003800000 */
[----:B------:R-:W-:-:S07]  /*01c0*/  MOV R6, 0x1e0 ;  /* 0x000001e000067802 */ /* 0x000fce0000000f00 */
[----:B------:R-:W-:Y:S05]  /*01d0*/  CALL.REL.NOINC `($__internal_1_$__cuda_sm20_dsqrt_rn_f64_mediumpath_v1) ;  /* 0x0000000800b47944 */ /* 0x000fea0003c00000 */
[----:B------:R-:W-:Y:S02]  /*01e0*/  IMAD.MOV.U32 R6, RZ, RZ, R8 ;  /* 0x000000ffff067224 */ /* 0x000fe400078e0008 */
[----:B------:R-:W-:-:S07]  /*01f0*/  IMAD.MOV.U32 R7, RZ, RZ, R9 ;  /* 0x000000ffff077224 */ /* 0x000fce00078e0009 */
.L_x_18:
[----:B------:R-:W-:Y:S01]  /*0200*/  UMOV UR4, 0x4726946 ;  /* 0x0472694600047882 */ /* 0x000fe20000000000 */
[----:B------:R-:W-:Y:S01]  /*0210*/  UMOV UR5, 0x3ff54d1c ;  /* 0x3ff54d1c00057882 */ /* 0x000fe20000000000 */
[----:B------:R-:W-:Y:S01]  /*0220*/  IMAD.MOV.U32 R2, RZ, RZ, 0x1 ;  /* 0x00000001ff027424 */ /* 0x000fe200078e00ff */
[----:B------:R-:W-:Y:S01]  /*0230*/  DMUL R6, R6, UR4 ;  /* 0x0000000406067c28 */ /* 0x000fe20008000000 */
[----:B------:R-:W0:Y:S05]  /*0240*/  LDC R13, c[0x0][0x388] ;  /* 0x0000e200ff0d7b82 */ /* 0x000e2a0000000800 */
[----:B------:R-:W1:Y:S02]  /*0250*/  MUFU.RCP64H R3, R7 ;  /* 0x0000000700037308 */ /* 0x000e640000001800 */
[----:B-1----:R-:W-:Y:S01]  /*0260*/  DFMA R8, -R6, R2, 1 ;  /* 0x3ff000000608742b */ /* 0x002fe20000000102 */
[----:B0-----:R-:W-:-:S07]  /*0270*/  FMUL R13, R13, R13 ;  /* 0x0000000d0d0d7220 */ /* 0x001fce0000400000 */
[----:B------:R-:W-:-:S08]  /*0280*/  DFMA R8, R8, R8, R8 ;  /* 0x000000080808722b */ /* 0x000fd00000000008 */
[----:B------:R-:W-:-:S08]  /*0290*/  DFMA R8, R2, R8, R2 ;  /* 0x000000080208722b */ /* 0x000fd00000000002 */
[----:B------:R-:W-:-:S08]  /*02a0*/  DFMA R2, -R6, R8, 1 ;  /* 0x3ff000000602742b */ /* 0x000fd00000000108 */
[----:B------:R-:W-:-:S08]  /*02b0*/  DFMA R2, R8, R2, R8 ;  /* 0x000000020802722b */ /* 0x000fd00000000008 */
[----:B------:R-:W-:-:S08]  /*02c0*/  DMUL R8, R2, 2 ;  /* 0x4000000002087828 */ /* 0x000fd00000000000 */
[----:B------:R-:W-:-:S08]  /*02d0*/  DFMA R10, -R6, R8, 2 ;  /* 0x40000000060a742b */ /* 0x000fd00000000108 */
[----:B------:R-:W-:-:S10]  /*02e0*/  DFMA R2, R2, R10, R8 ;  /* 0x0000000a0202722b */ /* 0x000fd40000000008 */
[----:B------:R-:W-:-:S05]  /*02f0*/  FFMA R5, RZ, R7, R3 ;  /* 0x00000007ff057223 */ /* 0x000fca0000000003 */
[----:B------:R-:W-:-:S13]  /*0300*/  FSETP.GT.AND P0, PT, |R5|, 1.469367938527859385e-39, PT ;  /* 0x001000000500780b */ /* 0x000fda0003f04200 */
[----:B------:R-:W-:Y:S05]  /*0310*/  @P0 BRA `(.L_x_19) ;  /* 0x0000000000100947 */ /* 0x000fea0003800000 */
[----:B------:R-:W-:Y:S01]  /*0320*/  IMAD.MOV.U32 R2, RZ, RZ, RZ ;  /* 0x000000ffff027224 */ /* 0x000fe200078e00ff */
[----:B------:R-:W-:Y:S01]  /*0330*/  MOV R24, 0x360 ;  /* 0x0000036000187802 */ /* 0x000fe20000000f00 */
[----:B------:R-:W-:-:S07]  /*0340*/  IMAD.MOV.U32 R3, RZ, RZ, 0x40000000 ;  /* 0x40000000ff037424 */ /* 0x000fce00078e00ff */
[----:B------:R-:W-:Y:S05]  /*0350*/  CALL.REL.NOINC `($__internal_0_$__cuda_sm20_div_rn_f64_full) ;  /* 0x0000000000e47944 */ /* 0x000fea0003c00000 */
.L_x_19:
[----:B------:R-:W0:Y:S01]  /*0360*/  MUFU.RCP R6, R13 ;  /* 0x0000000d00067308 */ /* 0x000e220000001000 */
[----:B------:R-:W-:Y:S07]  /*0370*/  BSSY.RECONVERGENT B0, `(.L_x_20) ;  /* 0x000000c000007945 */ /* 0x000fee0003800200 */
[----:B------:R-:W1:Y:S08]  /*0380*/  FCHK P0, R0, R13 ;  /* 0x0000000d00007302 */ /* 0x000e700000000000 */
[----:B------:R2:W3:Y:S01]  /*0390*/  F2F.F32.F64 R5, R2 ;  /* 0x0000000200057310 */ /* 0x0004e20000301000 */
[----:B0-----:R-:W-:-:S04]  /*03a0*/  FFMA R7, R6, -R13, 1 ;  /* 0x3f80000006077423 */ /* 0x001fc8000000080d */
[----:B------:R-:W-:-:S04]  /*03b0*/  FFMA R7, R6, R7, R6 ;  /* 0x0000000706077223 */ /* 0x000fc80000000006 */
[----:B------:R-:W-:-:S04]  /*03c0*/  FFMA R22, R0, R7, RZ ;  /* 0x0000000700167223 */ /* 0x000fc800000000ff */
[----:B------:R-:W-:-:S04]  /*03d0*/  FFMA R6, R22, -R13, R0 ;  /* 0x8000000d16067223 */ /* 0x000fc80000000000 */
[----:B------:R-:W-:Y:S01]  /*03e0*/  FFMA R22, R7, R6, R22 ;  /* 0x0000000607167223 */ /* 0x000fe20000000016 */
[----:B-123--:R-:W-:Y:S06]  /*03f0*/  @!P0 BRA `(.L_x_21) ;  /* 0x00000000000c8947 */ /* 0x00efec0003800000 */
[----:B------:R-:W-:-:S07]  /*0400*/  MOV R6, 0x420 ;  /* 0x0000042000067802 */ /* 0x000fce0000000f00 */
[----:B------:R-:W-:Y:S05]  /*0410*/  CALL.REL.NOINC `($__internal_2_$__cuda_sm3x_div_rn_noftz_f32_slowpath) ;  /* 0x0000000800bc7944 */ /* 0x000fea0003c00000 */
[----:B------:R-:W-:-:S07]  /*0420*/  IMAD.MOV.U32 R22, RZ, RZ, R2 ;  /* 0x000000ffff167224 */ /* 0x000fce00078e0002 */
.L_x_21:
[----:B------:R-:W-:Y:S05]  /*0430*/  BSYNC.RECONVERGENT B0 ;  /* 0x0000000000007941 */ /* 0x000fea0003800200 */
.L_x_20:
[----:B------:R-:W0:Y:S01]  /*0440*/  F2F.F64.F32 R6, R13 ;  /* 0x0000000d00067310 */ /* 0x000e220000201800 */
[----:B------:R-:W-:Y:S01]  /*0450*/  IMAD.MOV.U32 R2, RZ, RZ, 0x1 ;  /* 0x00000001ff027424 */ /* 0x000fe200078e00ff */
[----:B------:R-:W1:Y:S01]  /*0460*/  LDCU.64 UR4, c[0x0][0x358] ;  /* 0x00006b00ff0477ac */ /* 0x000e620008000a00 */
[----:B------:R-:W-:Y:S01]  /*0470*/  BSSY.RECONVERGENT B0, `(.L_x_22) ;  /* 0x0000016000007945 */ /* 0x000fe20003800200 */
[----:B------:R-:W-:Y:S01]  /*0480*/  FADD R22, -R22, 1 ;  /* 0x3f80000016167421 */ /* 0x000fe20000000100 */
[----:B0-----:R-:W-:-:S06]  /*0490*/  DADD R6, R6, R6 ;  /* 0x0000000006067229 */ /* 0x001fcc0000000006 */
[----:B------:R-:W0:Y:S02]  /*04a0*/  MUFU.RCP64H R3, R7 ;  /* 0x0000000700037308 */ /* 0x000e240000001800 */
[----:B0-----:R-:W-:-:S08]  /*04b0*/  DFMA R8, -R6, R2, 1 ;  /* 0x3ff000000608742b */ /* 0x001fd00000000102 */
[----:B------:R-:W-:-:S08]  /*04c0*/  DFMA R8, R8, R8, R8 ;  /* 0x000000080808722b */ /* 0x000fd00000000008 */
[----:B------:R-:W-:Y:S02]  /*04d0*/  DFMA R2, R2, R8, R2 ;  /* 0x000000080202722b */ /* 0x000fe40000000002 */
[----:B------:R-:W0:Y:S06]  /*04e0*/  F2F.F64.F32 R8, R0 ;  /* 0x0000000000087310 */ /* 0x000e2c0000201800 */
[----:B------:R-:W-:-:S08]  /*04f0*/  DFMA R10, -R6, R2, 1 ;  /* 0x3ff00000060a742b */ /* 0x000fd00000000102 */
[----:B------:R-:W-:-:S08]  /*0500*/  DFMA R2, R2, R10, R2 ;  /* 0x0000000a0202722b */ /* 0x000fd00000000002 */
[----:B0-----:R-:W-:-:S08]  /*0510*/  DMUL R10, R8, -R2 ;  /* 0x80000002080a7228 */ /* 0x001fd00000000000 */
[--C-:B------:R-:W-:Y:S02]  /*0520*/  DFMA R12, -R6, R10, -R8.reuse ;  /* 0x0000000a060c722b */ /* 0x100fe40000000908 */
[----:B------:R-:W-:-:S06]  /*0530*/  DADD R8, -RZ, -R8 ;  /* 0x00000000ff087229 */ /* 0x000fcc0000000908 */
[----:B------:R-:W-:-:S04]  /*0540*/  DFMA R2, R2, R12, R10 ;  /* 0x0000000c0202722b */ /* 0x000fc8000000000a */
[----:B------:R-:W-:-:S06]  /*0550*/  FSETP.GEU.AND P1, PT, |R9|, 6.5827683646048100446e-37, PT ;  /* 0x036000000900780b */ /* 0x000fcc0003f2e200 */
[----:B------:R-:W-:-:S05]  /*0560*/  FFMA R10, RZ, R7, R3 ;  /* 0x00000007ff0a7223 */ /* 0x000fca0000000003 */
[----:B------:R-:W-:-:S13]  /*0570*/  FSETP.GT.AND P0, PT, |R10|, 1.469367938527859385e-39, PT ;  /* 0x001000000a00780b */ /* 0x000fda0003f04200 */
[----:B-1----:R-:W-:Y:S05]  /*0580*/  @P0 BRA P1, `(.L_x_23) ;  /* 0x0000000000100947 */ /* 0x002fea0000800000 */
[----:B------:R-:W-:Y:S01]  /*0590*/  IMAD.MOV.U32 R2, RZ, RZ, R8 ;  /* 0x000000ffff027224 */ /* 0x000fe200078e0008 */
[----:B------:R-:W-:Y:S01]  /*05a0*/  MOV R24, 0x5d0 ;  /* 0x000005d000187802 */ /* 0x000fe20000000f00 */
[----:B------:R-:W-:-:S07]  /*05b0*/  IMAD.MOV.U32 R3, RZ, RZ, R9 ;  /* 0x000000ffff037224 */ /* 0x000fce00078e0009 */
[----:B------:R-:W-:Y:S05]  /*05c0*/  CALL.REL.NOINC `($__internal_0_$__cuda_sm20_div_rn_f64_full) ;  /* 0x0000000000487944 */ /* 0x000fea0003c00000 */
.L_x_23:
[----:B------:R-:W-:Y:S05]  /*05d0*/  BSYNC.RECONVERGENT B0 ;  /* 0x0000000000007941 */ /* 0x000fea0003800200 */
.L_x_22:
[----:B------:R0:W1:Y:S01]  /*05e0*/  F2F.F32.F64 R2, R2 ;  /* 0x0000000200027310 */ /* 0x0000620000301000 */
[----:B------:R-:W-:Y:S02]  /*05f0*/  IMAD.MOV.U32 R7, RZ, RZ, 0x3bbb989d ;  /* 0x3bbb989dff077424 */ /* 0x000fe400078e00ff */
[----:B------:R-:W-:Y:S02]  /*0600*/  IMAD.MOV.U32 R9, RZ, RZ, 0x437c0000 ;  /* 0x437c0000ff097424 */ /* 0x000fe400078e00ff */
[----:B0-----:R-:W-:Y:S01]  /*0610*/  FMUL R3, R5, R22 ;  /* 0x0000001605037220 */ /* 0x001fe20000400000 */
[----:B-1----:R-:W-:-:S04]  /*0620*/  FFMA.SAT R0, R2, R7, 0.5 ;  /* 0x3f00000002007423 */ /* 0x002fc80000002007 */
[----:B------:R-:W-:-:S04]  /*0630*/  FFMA.RM R0, R0, R9, 12582913 ;  /* 0x4b40000100007423 */ /* 0x000fc80000004009 */
[C---:B------:R-:W-:Y:S01]  /*0640*/  FADD R7, R0.reuse, -12583039 ;  /* 0xcb40007f00077421 */ /* 0x040fe20000000000 */
[----:B------:R-:W-:-:S03]  /*0650*/  IMAD.SHL.U32 R0, R0, 0x800000, RZ ;  /* 0x0080000000007824 */ /* 0x000fc600078e00ff */
[C---:B------:R-:W-:Y:S02]  /*0660*/  FFMA R9, R2.reuse, 1.4426950216293334961, -R7 ;  /* 0x3fb8aa3b02097823 */ /* 0x040fe40000000807 */
[----:B------:R-:W0:Y:S02]  /*0670*/  LDC.64 R6, c[0x0][0x380] ;  /* 0x0000e000ff067b82 */ /* 0x000e240000000a00 */
[----:B------:R-:W-:-:S06]  /*0680*/  FFMA R9, R2, 1.925963033500011079e-08, R9 ;  /* 0x32a5706002097823 */ /* 0x000fcc0000000009 */
[----:B------:R-:W1:Y:S01]  /*0690*/  MUFU.EX2 R9, R9 ;  /* 0x0000000900097308 */ /* 0x000e620000000800 */
[----:B0-----:R-:W-:-:S04]  /*06a0*/  IMAD.WIDE R4, R4, 0x4, R6 ;  /* 0x0000000404047825 */ /* 0x001fc800078e0206 */
[----:B-1----:R-:W-:-:S04]  /*06b0*/  FMUL R0, R0, R9 ;  /* 0x0000000900007220 */ /* 0x002fc80000400000 */
[----:B------:R-:W-:-:S05]  /*06c0*/  FMUL R3, R0, R3 ;  /* 0x0000000300037220 */ /* 0x000fca0000400000 */
[----:B------:R-:W-:Y:S01]  /*06d0*/  STG.E desc[UR4][R4.64], R3 ;  /* 0x0000000304007986 */ /* 0x000fe2000c101904 */
[----:B------:R-:W-:Y:S05]  /*06e0*/  EXIT ;  /* 0x000000000000794d */ /* 0x000fea0003800000 */
        .weak           $__internal_0_$__cuda_sm20_div_rn_f64_full
        .type           $__internal_0_$__cuda_sm20_div_rn_f64_full,@function
        .size           $__internal_0_$__cuda_sm20_div_rn_f64_full,($__internal_1_$__cuda_sm20_dsqrt_rn_f64_mediumpath_v1 - $__internal_0_$__cuda_sm20_div_rn_f64_full)
$__internal_0_$__cuda_sm20_div_rn_f64_full:
[C---:B------:R-:W-:Y:S01]  /*06f0*/  FSETP.GEU.AND P0, PT, |R7|.reuse, 1.469367938527859385e-39, PT ;  /* 0x001000000700780b */ /* 0x040fe20003f0e200 */
[----:B------:R-:W-:Y:S01]  /*0700*/  IMAD.MOV.U32 R14, RZ, RZ, 0x1 ;  /* 0x00000001ff0e7424 */ /* 0x000fe200078e00ff */
[----:B------:R-:W-:Y:S01]  /*0710*/  LOP3.LUT R8, R7, 0x800fffff, RZ, 0xc0, !PT ;  /* 0x800fffff07087812 */ /* 0x000fe200078ec0ff */
[----:B------:R-:W-:Y:S01]  /*0720*/  IMAD.MOV.U32 R12, RZ, RZ, 0x1ca00000 ;  /* 0x1ca00000ff0c7424 */ /* 0x000fe200078e00ff */
[C---:B------:R-:W-:Y:S01]  /*0730*/  FSETP.GEU.AND P2, PT, |R3|.reuse, 1.469367938527859385e-39, PT ;  /* 0x001000000300780b */ /* 0x040fe20003f4e200 */
[----:B------:R-:W-:Y:S01]  /*0740*/  BSSY.RECONVERGENT B1, `(.L_x_24) ;  /* 0x0000052000017945 */ /* 0x000fe20003800200 */
[----:B------:R-:W-:Y:S01]  /*0750*/  LOP3.LUT R9, R8, 0x3ff00000, RZ, 0xfc, !PT ;  /* 0x3ff0000008097812 */ /* 0x000fe200078efcff */
[----:B------:R-:W-:Y:S01]  /*0760*/  IMAD.MOV.U32 R8, RZ, RZ, R6 ;  /* 0x000000ffff087224 */ /* 0x000fe200078e0006 */
[----:B------:R-:W-:Y:S02]  /*0770*/  LOP3.LUT R20, R3, 0x7ff00000, RZ, 0xc0, !PT ;  /* 0x7ff0000003147812 */ /* 0x000fe400078ec0ff */
[----:B------:R-:W-:-:S03]  /*0780*/  LOP3.LUT R21, R7, 0x7ff00000, RZ, 0xc0, !PT ;  /* 0x7ff0000007157812 */ /* 0x000fc600078ec0ff */
[----:B------:R-:W-:Y:S01]  /*0790*/  @!P0 DMUL R8, R6, 8.98846567431157953865e+307 ;  /* 0x7fe0000006088828 */ /* 0x000fe20000000000 */
[C---:B------:R-:W-:Y:S01]  /*07a0*/  ISETP.GE.U32.AND P1, PT, R20.reuse, R21, PT ;  /* 0x000000151400720c */ /* 0x040fe20003f26070 */
[----:B------:R-:W-:Y:S02]  /*07b0*/  IMAD.MOV.U32 R23, RZ, RZ, R20 ;  /* 0x000000ffff177224 */ /* 0x000fe400078e0014 */
[----:B------:R-:W-:Y:S02]  /*07c0*/  @!P2 LOP3.LUT R17, R7, 0x7ff00000, RZ, 0xc0, !PT ;  /* 0x7ff000000711a812 */ /* 0x000fe400078ec0ff */
[----:B------:R-:W0:Y:S02]  /*07d0*/  MUFU.RCP64H R15, R9 ;  /* 0x00000009000f7308 */ /* 0x000e240000001800 */
[----:B------:R-:W-:Y:S02]  /*07e0*/  @!P2 ISETP.GE.U32.AND P3, PT, R20, R17, PT ;  /* 0x000000111400a20c */ /* 0x000fe40003f66070 */
[----:B------:R-:W-:-:S02]  /*07f0*/  @!P0 LOP3.LUT R21, R9, 0x7ff00000, RZ, 0xc0, !PT ;  /* 0x7ff0000009158812 */ /* 0x000fc400078ec0ff */
[----:B------:R-:W-:-:S03]  /*0800*/  @!P2 SEL R17, R12, 0x63400000, !P3 ;  /* 0x634000000c11a807 */ /* 0x000fc60005800000 */
[----:B------:R-:W-:Y:S01]  /*0810*/  VIADD R26, R21, 0xffffffff ;  /* 0xffffffff151a7836 */ /* 0x000fe20000000000 */
[----:B------:R-:W-:-:S04]  /*0820*/  @!P2 LOP3.LUT R18, R17, 0x80000000, R3, 0xf8, !PT ;  /* 0x800000001112a812 */ /* 0x000fc800078ef803 */
[----:B------:R-:W-:Y:S01]  /*0830*/  @!P2 LOP3.LUT R19, R18, 0x100000, RZ, 0xfc, !PT ;  /* 0x001000001213a812 */ /* 0x000fe200078efcff */
[----:B------:R-:W-:Y:S01]  /*0840*/  @!P2 IMAD.MOV.U32 R18, RZ, RZ, RZ ;  /* 0x000000ffff12a224 */ /* 0x000fe200078e00ff */
[----:B0-----:R-:W-:-:S08]  /*0850*/  DFMA R10, R14, -R8, 1 ;  /* 0x3ff000000e0a742b */ /* 0x001fd00000000808 */
[----:B------:R-:W-:-:S08]  /*0860*/  DFMA R10, R10, R10, R10 ;  /* 0x0000000a0a0a722b */ /* 0x000fd0000000000a */
[----:B------:R-:W-:Y:S01]  /*0870*/  DFMA R14, R14, R10, R14 ;  /* 0x0000000a0e0e722b */ /* 0x000fe2000000000e */
[----:B------:R-:W-:Y:S01]  /*0880*/  SEL R11, R12, 0x63400000, !P1 ;  /* 0x634000000c0b7807 */ /* 0x000fe20004800000 */
[----:B------:R-:W-:-:S03]  /*0890*/  IMAD.MOV.U32 R10, RZ, RZ, R2 ;  /* 0x000000ffff0a7224 */ /* 0x000fc600078e0002 */
[----:B------:R-:W-:-:S03]  /*08a0*/  LOP3.LUT R11, R11, 0x800fffff, R3, 0xf8, !PT ;  /* 0x800fffff0b0b7812 */ /* 0x000fc600078ef803 */
[----:B------:R-:W-:-:S03]  /*08b0*/  DFMA R16, R14, -R8, 1 ;  /* 0x3ff000000e10742b */ /* 0x000fc60000000808 */
[----:B------:R-:W-:-:S05]  /*08c0*/  @!P2 DFMA R10, R10, 2, -R18 ;  /* 0x400000000a0aa82b */ /* 0x000fca0000000812 */
[----:B------:R-:W-:-:S05]  /*08d0*/  DFMA R16, R14, R16, R14 ;  /* 0x000000100e10722b */ /* 0x000fca000000000e */
[----:B------:R-:W-:-:S03]  /*08e0*/  @!P2 LOP3.LUT R23, R11, 0x7ff00000, RZ, 0xc0, !PT ;  /* 0x7ff000000b17a812 */ /* 0x000fc600078ec0ff */
[----:B------:R-:W-:Y:S01]  /*08f0*/  DMUL R14, R16, R10 ;  /* 0x0000000a100e7228 */ /* 0x000fe20000000000 */
[----:B------:R-:W-:-:S04]  /*0900*/  IADD3 R25, PT, PT, R23, -0x1, RZ ;  /* 0xffffffff17197810 */ /* 0x000fc80007ffe0ff */
[----:B------:R-:W-:-:S03]  /*0910*/  ISETP.GT.U32.AND P0, PT, R25, 0x7feffffe, PT ;  /* 0x7feffffe1900780c */ /* 0x000fc60003f04070 */
[----:B------:R-:W-:Y:S01]  /*0920*/  DFMA R18, R14, -R8, R10 ;  /* 0x800000080e12722b */ /* 0x000fe2000000000a */
[----:B------:R-:W-:-:S07]  /*0930*/  ISETP.GT.U32.OR P0, PT, R26, 0x7feffffe, P0 ;  /* 0x7feffffe1a00780c */ /* 0x000fce0000704470 */
[----:B------:R-:W-:-:S06]  /*0940*/  DFMA R18, R16, R18, R14 ;  /* 0x000000121012722b */ /* 0x000fcc000000000e */
[----:B------:R-:W-:Y:S05]  /*0950*/  @P0 BRA `(.L_x_25) ;  /* 0x00000000006c0947 */ /* 0x000fea0003800000 */
[----:B------:R-:W-:-:S04]  /*0960*/  LOP3.LUT R3, R7, 0x7ff00000, RZ, 0xc0, !PT ;  /* 0x7ff0000007037812 */ /* 0x000fc800078ec0ff */
[CC--:B------:R-:W-:Y:S02]  /*0970*/  VIADDMNMX R2, R20.reuse, -R3.reuse, 0xb9600000, !PT ;  /* 0xb960000014027446 */ /* 0x0c0fe40007800903 */
[----:B------:R-:W-:Y:S02]  /*0980*/  ISETP.GE.U32.AND P0, PT, R20, R3, PT ;  /* 0x000000031400720c */ /* 0x000fe40003f06070 */
[----:B------:R-:W-:Y:S02]  /*0990*/  VIMNMX R2, PT, PT, R2, 0x46a00000, PT ;  /* 0x46a0000002027848 */ /* 0x000fe40003fe0100 */
[----:B------:R-:W-:-:S05]  /*09a0*/  SEL R3, R12, 0x63400000, !P0 ;  /* 0x634000000c037807 */ /* 0x000fca0004000000 */
[----:B------:R-:W-:Y:S02]  /*09b0*/  IMAD.IADD R12, R2, 0x1, -R3 ;  /* 0x00000001020c7824 */ /* 0x000fe400078e0a03 */
[----:B------:R-:W-:Y:S02]  /*09c0*/  IMAD.MOV.U32 R2, RZ, RZ, RZ ;  /* 0x000000ffff027224 */ /* 0x000fe400078e00ff */
[----:B------:R-:W-:-:S06]  /*09d0*/  VIADD R3, R12, 0x7fe00000 ;  /* 0x7fe000000c037836 */ /* 0x000fcc0000000000 */
[----:B------:R-:W-:-:S10]  /*09e0*/  DMUL R14, R18, R2 ;  /* 0x00000002120e7228 */ /* 0x000fd40000000000 */
[----:B------:R-:W-:-:S13]  /*09f0*/  FSETP.GTU.AND P0, PT, |R15|, 1.469367938527859385e-39, PT ;  /* 0x001000000f00780b */ /* 0x000fda0003f0c200 */
[----:B------:R-:W-:Y:S05]  /*0a00*/  @P0 BRA `(.L_x_26) ;  /* 0x0000000000940947 */ /* 0x000fea0003800000 */
[----:B------:R-:W-:Y:S01]  /*0a10*/  DFMA R8, R18, -R8, R10 ;  /* 0x800000081208722b */ /* 0x000fe2000000000a */
[----:B------:R-:W-:-:S09]  /*0a20*/  IMAD.MOV.U32 R2, RZ, RZ, RZ ;  /* 0x000000ffff027224 */ /* 0x000fd200078e00ff */
[C---:B------:R-:W-:Y:S02]  /*0a30*/  FSETP.NEU.AND P0, PT, R9.reuse, RZ, PT ;  /* 0x000000ff0900720b */ /* 0x040fe40003f0d000 */
[----:B------:R-:W-:-:S04]  /*0a40*/  LOP3.LUT R11, R9, 0x80000000, R7, 0x48, !PT ;  /* 0x80000000090b7812 */ /* 0x000fc800078e4807 */
[----:B------:R-:W-:-:S07]  /*0a50*/  LOP3.LUT R3, R11, R3, RZ, 0xfc, !PT ;  /* 0x000000030b037212 */ /* 0x000fce00078efcff */
[----:B------:R-:W-:Y:S05]  /*0a60*/  @!P0 BRA `(.L_x_26) ;  /* 0x00000000007c8947 */ /* 0x000fea0003800000 */
[----:B------:R-:W-:Y:S01]  /*0a70*/  IMAD.MOV R7, RZ, RZ, -R12 ;  /* 0x000000ffff077224 */ /* 0x000fe200078e0a0c */
[----:B------:R-:W-:Y:S01]  /*0a80*/  DMUL.RP R2, R18, R2 ;  /* 0x0000000212027228 */ /* 0x000fe20000008000 */
[----:B------:R-:W-:-:S06]  /*0a90*/  IMAD.MOV.U32 R6, RZ, RZ, RZ ;  /* 0x000000ffff067224 */ /* 0x000fcc00078e00ff */
[----:B------:R-:W-:-:S03]  /*0aa0*/  DFMA R6, R14, -R6, R18 ;  /* 0x800000060e06722b */ /* 0x000fc60000000012 */
[----:B------:R-:W-:-:S03]  /*0ab0*/  LOP3.LUT R11, R3, R11, RZ, 0x3c, !PT ;  /* 0x0000000b030b7212 */ /* 0x000fc600078e3cff */
[----:B------:R-:W-:-:S04]  /*0ac0*/  IADD3 R6, PT, PT, -R12, -0x43300000, RZ ;  /* 0xbcd000000c067810 */ /* 0x000fc80007ffe1ff */
[----:B------:R-:W-:-:S04]  /*0ad0*/  FSETP.NEU.AND P0, PT, |R7|, R6, PT ;  /* 0x000000060700720b */ /* 0x000fc80003f0d200 */
[----:B------:R-:W-:Y:S02]  /*0ae0*/  FSEL R14, R2, R14, !P0 ;  /* 0x0000000e020e7208 */ /* 0x000fe40004000000 */
[----:B------:R-:W-:Y:S01]  /*0af0*/  FSEL R15, R11, R15, !P0 ;  /* 0x0000000f0b0f7208 */ /* 0x000fe20004000000 */
[----:B------:R-:W-:Y:S06]  /*0b00*/  BRA `(.L_x_26) ;  /* 0x0000000000547947 */ /* 0x000fec0003800000 */
.L_x_25:
[----:B------:R-:W-:-:S14]  /*0b10*/  DSETP.NAN.AND P0, PT, R2, R2, PT ;  /* 0x000000020200722a */ /* 0x000fdc0003f08000 */
[----:B------:R-:W-:Y:S05]  /*0b20*/  @P0 BRA `(.L_x_27) ;  /* 0x0000000000440947 */ /* 0x000fea0003800000 */
[----:B------:R-:W-:-:S14]  /*0b30*/  DSETP.NAN.AND P0, PT, R6, R6, PT ;  /* 0x000000060600722a */ /* 0x000fdc0003f08000 */
[----:B------:R-:W-:Y:S05]  /*0b40*/  @P0 BRA `(.L_x_28) ;  /* 0x0000000000300947 */ /* 0x000fea0003800000 */
[----:B------:R-:W-:Y:S01]  /*0b50*/  ISETP.NE.AND P0, PT, R23, R21, PT ;  /* 0x000000151700720c */ /* 0x000fe20003f05270 */
[----:B------:R-:W-:Y:S02]  /*0b60*/  IMAD.MOV.U32 R14, RZ, RZ, 0x0 ;  /* 0x00000000ff0e7424 */ /* 0x000fe400078e00ff */
[----:B------:R-:W-:-:S10]  /*0b70*/  IMAD.MOV.U32 R15, RZ, RZ, -0x80000 ;  /* 0xfff80000ff0f7424 */ /* 0x000fd400078e00ff */
[----:B------:R-:W-:Y:S05]  /*0b80*/  @!P0 BRA `(.L_x_26) ;  /* 0x0000000000348947 */ /* 0x000fea0003800000 */
[----:B------:R-:W-:Y:S02]  /*0b90*/  ISETP.NE.AND P0, PT, R23, 0x7ff00000, PT ;  /* 0x7ff000001700780c */ /* 0x000fe40003f05270 */
[----:B------:R-:W-:Y:S02]  /*0ba0*/  LOP3.LUT R15, R3, 0x80000000, R7, 0x48, !PT ;  /* 0x80000000030f7812 */ /* 0x000fe400078e4807 */
[----:B------:R-:W-:-:S13]  /*0bb0*/  ISETP.EQ.OR P0, PT, R21, RZ, !P0 ;  /* 0x000000ff1500720c */ /* 0x000fda0004702670 */
[----:B------:R-:W-:Y:S01]  /*0bc0*/  @P0 LOP3.LUT R2, R15, 0x7ff00000, RZ, 0xfc, !PT ;  /* 0x7ff000000f020812 */ /* 0x000fe200078efcff */
[----:B------:R-:W-:Y:S02]  /*0bd0*/  @!P0 IMAD.MOV.U32 R14, RZ, RZ, RZ ;  /* 0x000000ffff0e8224 */ /* 0x000fe400078e00ff */
[----:B------:R-:W-:Y:S02]  /*0be0*/  @P0 IMAD.MOV.U32 R14, RZ, RZ, RZ ;  /* 0x000000ffff0e0224 */ /* 0x000fe400078e00ff */
[----:B------:R-:W-:Y:S01]  /*0bf0*/  @P0 IMAD.MOV.U32 R15, RZ, RZ, R2 ;  /* 0x000000ffff0f0224 */ /* 0x000fe200078e0002 */
[----:B------:R-:W-:Y:S06]  /*0c00*/  BRA `(.L_x_26) ;  /* 0x0000000000147947 */ /* 0x000fec0003800000 */
.L_x_28:
[----:B------:R-:W-:Y:S01]  /*0c10*/  LOP3.LUT R15, R7, 0x80000, RZ, 0xfc, !PT ;  /* 0x00080000070f7812 */ /* 0x000fe200078efcff */
[----:B------:R-:W-:Y:S01]  /*0c20*/  IMAD.MOV.U32 R14, RZ, RZ, R6 ;  /* 0x000000ffff0e7224 */ /* 0x000fe200078e0006 */
[----:B------:R-:W-:Y:S06]  /*0c30*/  BRA `(.L_x_26) ;  /* 0x0000000000087947 */ /* 0x000fec0003800000 */
.L_x_27:
[----:B------:R-:W-:Y:S01]  /*0c40*/  LOP3.LUT R15, R3, 0x80000, RZ, 0xfc, !PT ;  /* 0x00080000030f7812 */ /* 0x000fe200078efcff */
[----:B------:R-:W-:-:S07]  /*0c50*/  IMAD.MOV.U32 R14, RZ, RZ, R2 ;  /* 0x000000ffff0e7224 */ /* 0x000fce00078e0002 */
.L_x_26:
[----:B------:R-:W-:Y:S05]  /*0c60*/  BSYNC.RECONVERGENT B1 ;  /* 0x0000000000017941 */ /* 0x000fea0003800200 */
.L_x_24:
[----:B------:R-:W-:Y:S01]  /*0c70*/  IMAD.MOV.U32 R25, RZ, RZ, 0x0 ;  /* 0x00000000ff197424 */ /* 0x000fe200078e00ff */
[----:B------:R-:W-:Y:S01]  /*0c80*/  MOV R3, R15 ;  /* 0x0000000f00037202 */ /* 0x000fe20000000f00 */
[----:B------:R-:W-:Y:S02]  /*0c90*/  IMAD.MOV.U32 R2, RZ, RZ, R14 ;  /* 0x000000ffff027224 */ /* 0x000fe400078e000e */
[----:B------:R-:W-:Y:S05]  /*0ca0*/  RET.REL.NODEC R24 `(_Z11mexican_hatPffff) ;  /* 0xfffffff018d47950 */ /* 0x000fea0003c3ffff */
        .weak           $__internal_1_$__cuda_sm20_dsqrt_rn_f64_mediumpath_v1
        .type           $__internal_1_$__cuda_sm20_dsqrt_rn_f64_mediumpath_v1,@function
        .size           $__internal_1_$__cuda_sm20_dsqrt_rn_f64_mediumpath_v1,($__internal_2_$__cuda_sm3x_div_rn_noftz_f32_slowpath - $__internal_1_$__cuda_sm20_dsqrt_rn_f64_mediumpath_v1)
$__internal_1_$__cuda_sm20_dsqrt_rn_f64_mediumpath_v1:
[----:B------:R-:W-:Y:S01]  /*0cb0*/  ISETP.GE.U32.AND P0, PT, R8, -0x3400000, PT ;  /* 0xfcc000000800780c */ /* 0x000fe20003f06070 */
[----:B------:R-:W-:-:S12]  /*0cc0*/  IMAD.MOV.U32 R15, RZ, RZ, R17 ;  /* 0x000000ffff0f7224 */ /* 0x000fd800078e0011 */
[----:B------:R-:W-:Y:S05]  /*0cd0*/  @!P0 BRA `(.L_x_29) ;  /* 0x0000000000208947 */ /* 0x000fea0003800000 */
[----:B------:R-:W-:-:S10]  /*0ce0*/  DFMA.RM R10, R12, R14, R10 ;  /* 0x0000000e0c0a722b */ /* 0x000fd4000000400a */
[----:B------:R-:W-:-:S05]  /*0cf0*/  IADD3 R8, P0, PT, R10, 0x1, RZ ;  /* 0x000000010a087810 */ /* 0x000fca0007f1e0ff */
[----:B------:R-:W-:-:S06]  /*0d00*/  IMAD.X R9, RZ, RZ, R11, P0 ;  /* 0x000000ffff097224 */ /* 0x000fcc00000e060b */
[----:B------:R-:W-:-:S08]  /*0d10*/  DFMA.RP R2, -R10, R8, R2 ;  /* 0x000000080a02722b */ /* 0x000fd00000008102 */
[----:B------:R-:W-:-:S06]  /*0d20*/  DSETP.GT.AND P0, PT, R2, RZ, PT ;  /* 0x000000ff0200722a */ /* 0x000fcc0003f04000 */
[----:B------:R-:W-:Y:S02]  /*0d30*/  FSEL R8, R8, R10, P0 ;  /* 0x0000000a08087208 */ /* 0x000fe40000000000 */
[----:B------:R-:W-:Y:S01]  /*0d40*/  FSEL R9, R9, R11, P0 ;  /* 0x0000000b09097208 */ /* 0x000fe20000000000 */
[----:B------:R-:W-:Y:S06]  /*0d50*/  BRA `(.L_x_30) ;  /* 0x0000000000647947 */ /* 0x000fec0003800000 */
.L_x_29:
[----:B------:R-:W-:-:S14]  /*0d60*/  DSETP.NE.AND P0, PT, R2, RZ, PT ;  /* 0x000000ff0200722a */ /* 0x000fdc0003f05000 */
[----:B------:R-:W-:Y:S05]  /*0d70*/  @!P0 BRA `(.L_x_31) ;  /* 0x0000000000588947 */ /* 0x000fea0003800000 */
[----:B------:R-:W-:-:S13]  /*0d80*/  ISETP.GE.AND P0, PT, R3, RZ, PT ;  /* 0x000000ff0300720c */ /* 0x000fda0003f06270 */
[----:B------:R-:W-:Y:S02]  /*0d90*/  @!P0 IMAD.MOV.U32 R8, RZ, RZ, 0x0 ;  /* 0x00000000ff088424 */ /* 0x000fe400078e00ff */
[----:B------:R-:W-:Y:S01]  /*0da0*/  @!P0 IMAD.MOV.U32 R9, RZ, RZ, -0x80000 ;  /* 0xfff80000ff098424 */ /* 0x000fe200078e00ff */
[----:B------:R-:W-:Y:S06]  /*0db0*/  @!P0 BRA `(.L_x_30) ;  /* 0x00000000004c8947 */ /* 0x000fec0003800000 */
[----:B------:R-:W-:-:S13]  /*0dc0*/  ISETP.GT.AND P0, PT, R3, 0x7fefffff, PT ;  /* 0x7fefffff0300780c */ /* 0x000fda0003f04270 */
[----:B------:R-:W-:Y:S05]  /*0dd0*/  @P0 BRA `(.L_x_31) ;  /* 0x0000000000400947 */ /* 0x000fea0003800000 */
[----:B------:R-:W-:Y:S01]  /*0de0*/  DMUL R2, R2, 8.11296384146066816958e+31 ;  /* 0x4690000002027828 */ /* 0x000fe20000000000 */
[----:B------:R-:W-:Y:S02]  /*0df0*/  IMAD.MOV.U32 R8, RZ, RZ, RZ ;  /* 0x000000ffff087224 */ /* 0x000fe400078e00ff */
[----:B------:R-:W-:Y:S02]  /*0e00*/  IMAD.MOV.U32 R12, RZ, RZ, 0x0 ;  /* 0x00000000ff0c7424 */ /* 0x000fe400078e00ff */
[----:B------:R-:W-:Y:S01]  /*0e10*/  IMAD.MOV.U32 R13, RZ, RZ, 0x3fd80000 ;  /* 0x3fd80000ff0d7424 */ /* 0x000fe200078e00ff */
[----:B------:R-:W0:Y:S02]  /*0e20*/  MUFU.RSQ64H R9, R3 ;  /* 0x0000000300097308 */ /* 0x000e240000001c00 */
[----:B0-----:R-:W-:-:S08]  /*0e30*/  DMUL R10, R8, R8 ;  /* 0x00000008080a7228 */ /* 0x001fd00000000000 */
[----:B------:R-:W-:-:S08]  /*0e40*/  DFMA R10, R2, -R10, 1 ;  /* 0x3ff00000020a742b */ /* 0x000fd0000000080a */
[----:B------:R-:W-:Y:S02]  /*0e50*/  DFMA R12, R10, R12, 0.5 ;  /* 0x3fe000000a0c742b */ /* 0x000fe4000000000c */
[----:B------:R-:W-:-:S08]  /*0e60*/  DMUL R10, R8, R10 ;  /* 0x0000000a080a7228 */ /* 0x000fd00000000000 */
[----:B------:R-:W-:-:S08]  /*0e70*/  DFMA R10, R12, R10, R8 ;  /* 0x0000000a0c0a722b */ /* 0x000fd00000000008 */
[----:B------:R-:W-:Y:S02]  /*0e80*/  DMUL R8, R2, R10 ;  /* 0x0000000a02087228 */ /* 0x000fe40000000000 */
[----:B------:R-:W-:-:S06]  /*0e90*/  VIADD R11, R11, 0xfff00000 ;  /* 0xfff000000b0b7836 */ /* 0x000fcc0000000000 */
[----:B------:R-:W-:-:S08]  /*0ea0*/  DFMA R12, R8, -R8, R2 ;  /* 0x80000008080c722b */ /* 0x000fd00000000002 */
[----:B------:R-:W-:-:S10]  /*0eb0*/  DFMA R8, R10, R12, R8 ;  /* 0x0000000c0a08722b */ /* 0x000fd40000000008 */
[----:B------:R-:W-:Y:S01]  /*0ec0*/  VIADD R9, R9, 0xfcb00000 ;  /* 0xfcb0000009097836 */ /* 0x000fe20000000000 */
[----:B------:R-:W-:Y:S06]  /*0ed0*/  BRA `(.L_x_30) ;  /* 0x0000000000047947 */ /* 0x000fec0003800000 */
.L_x_31:
[----:B------:R-:W-:-:S11]  /*0ee0*/  DADD R8, R2, R2 ;  /* 0x0000000002087229 */ /* 0x000fd60000000002 */
.L_x_30:
[----:B------:R-:W-:-:S04]  /*0ef0*/  IMAD.MOV.U32 R7, RZ, RZ, 0x0 ;  /* 0x00000000ff077424 */ /* 0x000fc800078e00ff */
[----:B------:R-:W-:Y:S05]  /*0f00*/  RET.REL.NODEC R6 `(_Z11mexican_hatPffff) ;  /* 0xfffffff0063c7950 */ /* 0x000fea0003c3ffff */
        .weak           $__internal_2_$__cuda_sm3x_div_rn_noftz_f32_slowpath
        .type           $__internal_2_$__cuda_sm3x_div_rn_noftz_f32_slowpath,@function
        .size           $__internal_2_$__cuda_sm3x_div_rn_noftz_f32_slowpath,(.L_x_46 - $__internal_2_$__cuda_sm3x_div_rn_noftz_f32_slowpath)
$__internal_2_$__cuda_sm3x_div_rn_noftz_f32_slowpath:
[--C-:B------:R-:W-:Y:S01]  /*0f10*/  SHF.R.U32.HI R3, RZ, 0x17, R13.reuse ;  /* 0x00000017ff037819 */ /* 0x100fe2000001160d */
[----:B------:R-:W-:Y:S01]  /*0f20*/  BSSY.RECONVERGENT B1, `(.L_x_32) ;  /* 0x0000065000017945 */ /* 0x000fe20003800200 */
[--C-:B------:R-:W-:Y:S01]  /*0f30*/  SHF.R.U32.HI R2, RZ, 0x17, R0.reuse ;  /* 0x00000017ff027819 */ /* 0x100fe20000011600 */
[----:B------:R-:W-:Y:S01]  /*0f40*/  IMAD.MOV.U32 R8, RZ, RZ, R0 ;  /* 0x000000ffff087224 */ /* 0x000fe200078e0000 */
[----:B------:R-:W-:Y:S01]  /*0f50*/  LOP3.LUT R7, R3, 0xff, RZ, 0xc0, !PT ;  /* 0x000000ff03077812 */ /* 0x000fe200078ec0ff */
[----:B------:R-:W-:Y:S01]  /*0f60*/  IMAD.MOV.U32 R9, RZ, RZ, R13 ;  /* 0x000000ffff097224 */ /* 0x000fe200078e000d */
[----:B------:R-:W-:-:S03]  /*0f70*/  LOP3.LUT R2, R2, 0xff, RZ, 0xc0, !PT ;  /* 0x000000ff02027812 */ /* 0x000fc600078ec0ff */
[----:B------:R-:W-:Y:S02]  /*0f80*/  VIADD R12, R7, 0xffffffff ;  /* 0xffffffff070c7836 */ /* 0x000fe40000000000 */
[----:B------:R-:W-:-:S03]  /*0f90*/  VIADD R11, R2, 0xffffffff ;  /* 0xffffffff020b7836 */ /* 0x000fc60000000000 */
[----:B------:R-:W-:-:S04]  /*0fa0*/  ISETP.GT.U32.AND P0, PT, R12, 0xfd, PT ;  /* 0x000000fd0c00780c */ /* 0x000fc80003f04070 */
[----:B------:R-:W-:-:S13]  /*0fb0*/  ISETP.GT.U32.OR P0, PT, R11, 0xfd, P0 ;  /* 0x000000fd0b00780c */ /* 0x000fda0000704470 */
[----:B------:R-:W-:Y:S01]  /*0fc0*/  @!P0 MOV R10, RZ ;  /* 0x000000ff000a8202 */ /* 0x000fe20000000f00 */
[----:B------:R-:W-:Y:S06]  /*0fd0*/  @!P0 BRA `(.L_x_33) ;  /* 0x0000000000608947 */ /* 0x000fec0003800000 */
[----:B------:R-:W-:Y:S01]  /*0fe0*/  FSETP.GTU.FTZ.AND P0, PT, |R0|, +INF , PT ;  /* 0x7f8000000000780b */ /* 0x000fe20003f1c200 */
[----:B------:R-:W-:Y:S01]  /*0ff0*/  IMAD.MOV.U32 R3, RZ, RZ, R13 ;  /* 0x000000ffff037224 */ /* 0x000fe200078e000d */
[----:B------:R-:W-:-:S04]  /*1000*/  FSETP.GTU.FTZ.AND P1, PT, |R13|, +INF , PT ;  /* 0x7f8000000d00780b */ /* 0x000fc80003f3c200 */
[----:B------:R-:W-:-:S13]  /*1010*/  PLOP3.LUT P0, PT, P0, P1, PT, 0xf8, 0x8f ;  /* 0x00000000008f781c */ /* 0x000fda0000703f70 */
[----:B------:R-:W-:Y:S05]  /*1020*/  @P0 BRA `(.L_x_34) ;  /* 0x00000004004c0947 */ /* 0x000fea0003800000 */
[----:B------:R-:W-:-:S13]  /*1030*/  LOP3.LUT P0, RZ, R9, 0x7fffffff, R8, 0xc8, !PT ;  /* 0x7fffffff09ff7812 */ /* 0x000fda000780c808 */
[----:B------:R-:W-:Y:S05]  /*1040*/  @!P0 BRA `(.L_x_35) ;  /* 0x00000004003c8947 */ /* 0x000fea0003800000 */
[C---:B------:R-:W-:Y:S02]  /*1050*/  FSETP.NEU.FTZ.AND P2, PT, |R0|.reuse, +INF , PT ;  /* 0x7f8000000000780b */ /* 0x040fe40003f5d200 */
[----:B------:R-:W-:Y:S02]  /*1060*/  FSETP.NEU.FTZ.AND P1, PT, |R3|, +INF , PT ;  /* 0x7f8000000300780b */ /* 0x000fe40003f3d200 */
[----:B------:R-:W-:-:S11]  /*1070*/  FSETP.NEU.FTZ.AND P0, PT, |R0|, +INF , PT ;  /* 0x7f8000000000780b */ /* 0x000fd60003f1d200 */
[----:B------:R-:W-:Y:S05]  /*1080*/  @!P1 BRA !P2, `(.L_x_35) ;  /* 0x00000004002c9947 */ /* 0x000fea0005000000 */
[----:B------:R-:W-:-:S04]  /*1090*/  LOP3.LUT P2, RZ, R8, 0x7fffffff, RZ, 0xc0, !PT ;  /* 0x7fffffff08ff7812 */ /* 0x000fc8000784c0ff */
[----:B------:R-:W-:-:S13]  /*10a0*/  PLOP3.LUT P1, PT, P1, P2, PT, 0x2f, 0xf2 ;  /* 0x0000000000f2781c */ /* 0x000fda0000f24577 */
[----:B------:R-:W-:Y:S05]  /*10b0*/  @P1 BRA `(.L_x_36) ;  /* 0x0000000400181947 */ /* 0x000fea0003800000 */
[----:B------:R-:W-:-:S04]  /*10c0*/  LOP3.LUT P1, RZ, R9, 0x7fffffff, RZ, 0xc0, !PT ;  /* 0x7fffffff09ff7812 */ /* 0x000fc8000782c0ff */
[----:B------:R-:W-:-:S13]  /*10d0*/  PLOP3.LUT P0, PT, P0, P1, PT, 0x2f, 0xf2 ;  /* 0x0000000000f2781c */ /* 0x000fda0000702577 */
[----:B------:R-:W-:Y:S05]  /*10e0*/  @P0 BRA `(.L_x_37) ;  /* 0x0000000400000947 */ /* 0x000fea0003800000 */
[----:B------:R-:W-:Y:S02]  /*10f0*/  ISETP.GE.AND P0, PT, R11, RZ, PT ;  /* 0x000000ff0b00720c */ /* 0x000fe40003f06270 */
[----:B------:R-:W-:-:S11]  /*1100*/  ISETP.GE.AND P1, PT, R12, RZ, PT ;  /* 0x000000ff0c00720c */ /* 0x000fd60003f26270 */
[----:B------:R-:W-:Y:S02]  /*1110*/  @P0 IMAD.MOV.U32 R10, RZ, RZ, RZ ;  /* 0x000000ffff0a0224 */ /* 0x000fe400078e00ff */
[----:B------:R-:W-:Y:S01]  /*1120*/  @!P0 FFMA R8, R0, 1.84467440737095516160e+19, RZ ;  /* 0x5f80000000088823 */ /* 0x000fe200000000ff */
[----:B------:R-:W-:Y:S02]  /*1130*/  @!P0 IMAD.MOV.U32 R10, RZ, RZ, -0x40 ;  /* 0xffffffc0ff0a8424 */ /* 0x000fe400078e00ff */
[----:B------:R-:W-:Y:S02]  /*1140*/  @!P1 FFMA R9, R3, 1.84467440737095516160e+19, RZ ;  /* 0x5f80000003099823 */ /* 0x000fe400000000ff */
[----:B------:R-:W-:-:S07]  /*1150*/  @!P1 VIADD R10, R10, 0x40 ;  /* 0x000000400a0a9836 */ /* 0x000fce0000000000 */
.L_x_33:
[----:B------:R-:W-:Y:S01]  /*1160*/  LEA R12, R7, 0xc0800000, 0x17 ;  /* 0xc0800000070c7811 */ /* 0x000fe200078eb8ff */
[----:B------:R-:W-:Y:S01]  /*1170*/  VIADD R3, R2, 0xffffff81 ;  /* 0xffffff8102037836 */ /* 0x000fe20000000000 */
[----:B------:R-:W-:Y:S03]  /*1180*/  BSSY.RECONVERGENT B2, `(.L_x_38) ;  /* 0x0000035000027945 */ /* 0x000fe60003800200 */
[----:B------:R-:W-:Y:S01]  /*1190*/  IMAD.IADD R12, R9, 0x1, -R12 ;  /* 0x00000001090c7824 */ /* 0x000fe200078e0a0c */
[C---:B------:R-:W-:Y:S01]  /*11a0*/  IADD3 R7, PT, PT, R3.reuse, 0x7f, -R7 ;  /* 0x0000007f03077810 */ /* 0x040fe20007ffe807 */
[----:B------:R-:W-:Y:S02]  /*11b0*/  IMAD R2, R3, -0x800000, R8 ;  /* 0xff80000003027824 */ /* 0x000fe400078e0208 */
[----:B------:R-:W0:Y:S01]  /*11c0*/  MUFU.RCP R9, R12 ;  /* 0x0000000c00097308 */ /* 0x000e220000001000 */
[----:B------:R-:W-:Y:S01]  /*11d0*/  FADD.FTZ R11, -R12, -RZ ;  /* 0x800000ff0c0b7221 */ /* 0x000fe20000010100 */
[----:B------:R-:W-:-:S03]  /*11e0*/  IMAD.IADD R7, R7, 0x1, R10 ;  /* 0x0000000107077824 */ /* 0x000fc600078e020a */
[----:B0-----:R-:W-:-:S04]  /*11f0*/  FFMA R14, R9, R11, 1 ;  /* 0x3f800000090e7423 */ /* 0x001fc8000000000b */
[----:B------:R-:W-:-:S04]  /*1200*/  FFMA R15, R9, R14, R9 ;  /* 0x0000000e090f7223 */ /* 0x000fc80000000009 */
[----:B------:R-:W-:-:S04]  /*1210*/  FFMA R8, R2, R15, RZ ;  /* 0x0000000f02087223 */ /* 0x000fc800000000ff */
[----:B------:R-:W-:-:S04]  /*1220*/  FFMA R9, R11, R8, R2 ;  /* 0x000000080b097223 */ /* 0x000fc80000000002 */
[----:B------:R-:W-:-:S04]  /*1230*/  FFMA R8, R15, R9, R8 ;  /* 0x000000090f087223 */ /* 0x000fc80000000008 */
[----:B------:R-:W-:-:S04]  /*1240*/  FFMA R11, R11, R8, R2 ;  /* 0x000000080b0b7223 */ /* 0x000fc80000000002 */
[----:B------:R-:W-:-:S05]  /*1250*/  FFMA R2, R15, R11, R8 ;  /* 0x0000000b0f027223 */ /* 0x000fca0000000008 */
[----:B------:R-:W-:-:S04]  /*1260*/  SHF.R.U32.HI R3, RZ, 0x17, R2 ;  /* 0x00000017ff037819 */ /* 0x000fc80000011602 */
[----:B------:R-:W-:-:S05]  /*1270*/  LOP3.LUT R3, R3, 0xff, RZ, 0xc0, !PT ;  /* 0x000000ff03037812 */ /* 0x000fca00078ec0ff */
[----:B------:R-:W-:-:S04]  /*1280*/  IMAD.IADD R9, R3, 0x1, R7 ;  /* 0x0000000103097824 */ /* 0x000fc800078e0207 */
[----:B------:R-:W-:-:S05]  /*1290*/  VIADD R3, R9, 0xffffffff ;  /* 0xffffffff09037836 */ /* 0x000fca0000000000 */
[----:B------:R-:W-:-:S13]  /*12a0*/  ISETP.GE.U32.AND P0, PT, R3, 0xfe, PT ;  /* 0x000000fe0300780c */ /* 0x000fda0003f06070 */
[----:B------:R-:W-:Y:S05]  /*12b0*/  @!P0 BRA `(.L_x_39) ;  /* 0x0000000000808947 */ /* 0x000fea0003800000 */
[----:B------:R-:W-:-:S13]  /*12c0*/  ISETP.GT.AND P0, PT, R9, 0xfe, PT ;  /* 0x000000fe0900780c */ /* 0x000fda0003f04270 */
[----:B------:R-:W-:Y:S05]  /*12d0*/  @P0 BRA `(.L_x_40) ;  /* 0x00000000006c0947 */ /* 0x000fea0003800000 */
[----:B------:R-:W-:-:S13]  /*12e0*/  ISETP.GE.AND P0, PT, R9, 0x1, PT ;  /* 0x000000010900780c */ /* 0x000fda0003f06270 */
[----:B------:R-:W-:Y:S05]  /*12f0*/  @P0 BRA `(.L_x_41) ;  /* 0x0000000000740947 */ /* 0x000fea0003800000 */
[----:B------:R-:W-:Y:S02]  /*1300*/  ISETP.GE.AND P0, PT, R9, -0x18, PT ;  /* 0xffffffe80900780c */ /* 0x000fe40003f06270 */
[----:B------:R-:W-:-:S11]  /*1310*/  LOP3.LUT R2, R2, 0x80000000, RZ, 0xc0, !PT ;  /* 0x8000000002027812 */ /* 0x000fd600078ec0ff */
[----:B------:R-:W-:Y:S05]  /*1320*/  @!P0 BRA `(.L_x_41) ;  /* 0x0000000000688947 */ /* 0x000fea0003800000 */
[-CC-:B------:R-:W-:Y:S01]  /*1330*/  FFMA.RZ R3, R15, R11.reuse, R8.reuse ;  /* 0x0000000b0f037223 */ /* 0x180fe2000000c008 */
[C---:B------:R-:W-:Y:S01]  /*1340*/  VIADD R10, R9.reuse, 0x20 ;  /* 0x00000020090a7836 */ /* 0x040fe20000000000 */
[C---:B------:R-:W-:Y:S02]  /*1350*/  ISETP.NE.AND P2, PT, R9.reuse, RZ, PT ;  /* 0x000000ff0900720c */ /* 0x040fe40003f45270 */
[----:B------:R-:W-:Y:S01]  /*1360*/  ISETP.NE.AND P1, PT, R9, RZ, PT ;  /* 0x000000ff0900720c */ /* 0x000fe20003f25270 */
[----:B------:R-:W-:Y:S01]  /*1370*/  IMAD.MOV R9, RZ, RZ, -R9 ;  /* 0x000000ffff097224 */ /* 0x000fe200078e0a09 */
[----:B------:R-:W-:Y:S01]  /*1380*/  LOP3.LUT R7, R3, 0x7fffff, RZ, 0xc0, !PT ;  /* 0x007fffff03077812 */ /* 0x000fe200078ec0ff */
[CCC-:B------:R-:W-:Y:S01]  /*1390*/  FFMA.RP R3, R15.reuse, R11.reuse, R8.reuse ;  /* 0x0000000b0f037223 */ /* 0x1c0fe20000008008 */
[----:B------:R-:W-:Y:S02]  /*13a0*/  FFMA.RM R8, R15, R11, R8 ;  /* 0x0000000b0f087223 */ /* 0x000fe40000004008 */
[----:B------:R-:W-:-:S03]  /*13b0*/  LOP3.LUT R7, R7, 0x800000, RZ, 0xfc, !PT ;  /* 0x0080000007077812 */ /* 0x000fc600078efcff */
[----:B------:R-:W-:Y:S02]  /*13c0*/  FSETP.NEU.FTZ.AND P0, PT, R3, R8, PT ;  /* 0x000000080300720b */ /* 0x000fe40003f1d000 */
[----:B------:R-:W-:Y:S02]  /*13d0*/  SHF.L.U32 R10, R7, R10, RZ ;  /* 0x0000000a070a7219 */ /* 0x000fe400000006ff */
[----:B------:R-:W-:Y:S02]  /*13e0*/  SEL R8, R9, RZ, P2 ;  /* 0x000000ff09087207 */ /* 0x000fe40001000000 */
[----:B------:R-:W-:Y:S02]  /*13f0*/  ISETP.NE.AND P1, PT, R10, RZ, P1 ;  /* 0x000000ff0a00720c */ /* 0x000fe40000f25270 */
[----:B------:R-:W-:Y:S02]  /*1400*/  SHF.R.U32.HI R8, RZ, R8, R7 ;  /* 0x00000008ff087219 */ /* 0x000fe40000011607 */
[----:B------:R-:W-:-:S02]  /*1410*/  PLOP3.LUT P0, PT, P0, P1, PT, 0xf8, 0x8f ;  /* 0x00000000008f781c */ /* 0x000fc40000703f70 */
[----:B------:R-:W-:Y:S02]  /*1420*/  SHF.R.U32.HI R10, RZ, 0x1, R8 ;  /* 0x00000001ff0a7819 */ /* 0x000fe40000011608 */
[----:B------:R-:W-:-:S04]  /*1430*/  SEL R3, RZ, 0x1, !P0 ;  /* 0x00000001ff037807 */ /* 0x000fc80004000000 */
[----:B------:R-:W-:-:S04]  /*1440*/  LOP3.LUT R3, R3, 0x1, R10, 0xf8, !PT ;  /* 0x0000000103037812 */ /* 0x000fc800078ef80a */
[----:B------:R-:W-:-:S05]  /*1450*/  LOP3.LUT R3, R3, R8, RZ, 0xc0, !PT ;  /* 0x0000000803037212 */ /* 0x000fca00078ec0ff */
[----:B------:R-:W-:-:S05]  /*1460*/  IMAD.IADD R3, R10, 0x1, R3 ;  /* 0x000000010a037824 */ /* 0x000fca00078e0203 */
[----:B------:R-:W-:Y:S01]  /*1470*/  LOP3.LUT R2, R3, R2, RZ, 0xfc, !PT ;  /* 0x0000000203027212 */ /* 0x000fe200078efcff */
[----:B------:R-:W-:Y:S06]  /*1480*/  BRA `(.L_x_41) ;  /* 0x0000000000107947 */ /* 0x000fec0003800000 */
.L_x_40:
[----:B------:R-:W-:-:S04]  /*1490*/  LOP3.LUT R2, R2, 0x80000000, RZ, 0xc0, !PT ;  /* 0x8000000002027812 */ /* 0x000fc800078ec0ff */
[----:B------:R-:W-:Y:S01]  /*14a0*/  LOP3.LUT R2, R2, 0x7f800000, RZ, 0xfc, !PT ;  /* 0x7f80000002027812 */ /* 0x000fe200078efcff */
[----:B------:R-:W-:Y:S06]  /*14b0*/  BRA `(.L_x_41) ;  /* 0x0000000000047947 */ /* 0x000fec0003800000 */
.L_x_39:
[----:B------:R-:W-:-:S07]  /*14c0*/  IMAD R2, R7, 0x800000, R2 ;  /* 0x0080000007027824 */ /* 0x000fce00078e0202 */
.L_x_41:
[----:B------:R-:W-:Y:S05]  /*14d0*/  BSYNC.RECONVERGENT B2 ;  /* 0x0000000000027941 */ /* 0x000fea0003800200 */
.L_x_38:
[----:B------:R-:W-:Y:S05]  /*14e0*/  BRA `(.L_x_42) ;  /* 0x0000000000207947 */ /* 0x000fea0003800000 */
.L_x_37:
[----:B------:R-:W-:-:S04]  /*14f0*/  LOP3.LUT R2, R9, 0x80000000, R8, 0x48, !PT ;  /* 0x8000000009027812 */ /* 0x000fc800078e4808 */
[----:B------:R-:W-:Y:S01]  /*1500*/  LOP3.LUT R2, R2, 0x7f800000, RZ, 0xfc, !PT ;  /* 0x7f80000002027812 */ /* 0x000fe200078efcff */
[----:B------:R-:W-:Y:S06]  /*1510*/  BRA `(.L_x_42) ;  /* 0x0000000000147947 */ /* 0x000fec0003800000 */
.L_x_36:
[----:B------:R-:W-:Y:S01]  /*1520*/  LOP3.LUT R2, R9, 0x80000000, R8, 0x48, !PT ;  /* 0x8000000009027812 */ /* 0x000fe200078e4808 */
[----:B------:R-:W-:Y:S06]  /*1530*/  BRA `(.L_x_42) ;  /* 0x00000000000c7947 */ /* 0x000fec0003800000 */
.L_x_35:
[----:B------:R-:W0:Y:S01]  /*1540*/  MUFU.RSQ R2, -QNAN ;  /* 0xffc0000000027908 */ /* 0x000e220000001400 */
[----:B------:R-:W-:Y:S05]  /*1550*/  BRA `(.L_x_42) ;  /* 0x0000000000047947 */ /* 0x000fea0003800000 */
.L_x_34:
[----:B------:R-:W-:-:S07]  /*1560*/  FADD.FTZ R2, R0, R3 ;  /* 0x0000000300027221 */ /* 0x000fce0000010000 */
.L_x_42:
[----:B------:R-:W-:Y:S05]  /*1570*/  BSYNC.RECONVERGENT B1 ;  /* 0x0000000000017941 */ /* 0x000fea0003800200 */
.L_x_32:
[----:B------:R-:W-:-:S04]  /*1580*/  IMAD.MOV.U32 R7, RZ, RZ, 0x0 ;  /* 0x00000000ff077424 */ /* 0x000fc800078e00ff */
[----:B0-----:R-:W-:Y:S05]  /*1590*/  RET.REL.NODEC R6 `(_Z11mexican_hatPffff) ;  /* 0xffffffe806987950 */ /* 0x001fea0003c3ffff */
.L_x_43:
        /* <DEDUP_REMOVED lines=14> */
.L_x_46:


//--------------------- .nv.shared.reserved.0     --------------------------
	.section	.nv.shared.reserved.0,"aw",@nobits
	.weak		__nv_reservedSMEM_offset_0_alias
	.size		__nv_reservedSMEM_offset_0_alias, 0, 64
	.other		__nv_reservedSMEM_offset_0_alias,@"STO_CUDA_RESERVED_SHARED STV_DEFAULT"
__nv_reservedSMEM_offset_0_alias:
	.zero		0
	.zero		64


//--------------------- .nv.constant0._Z6get_rrPiS_S_iii --------------------------
	.section	.nv.constant0._Z6get_rrPiS_S_iii,"a",@progbits
	.sectionflags	@""
	.align	4
.nv.constant0._Z6get_rrPiS_S_iii:
	.zero		932


//--------------------- .nv.constant0._Z13index_of_peakPiS_S_ --------------------------
	.section	.nv.constant0._Z13index_of_peakPiS_S_,"a",@progbits
	.sectionflags	@""
	.align	4
.nv.constant0._Z13index_of_peakPiS_S_:
	.zero		920


//--------------------- .nv.constant0._Z19int_3_median_filterPiS_ --------------------------
	.section	.nv.constant0._Z19int_3_median_filterPiS_,"a",@progbits
	.sectionflags	@""
	.align	4
.nv.constant0._Z19int_3_median_filterPiS_:
	.zero		912


//--------------------- .nv.constant0._Z22int_3_median_reductionPiS_S_S_ --------------------------
	.section	.nv.constant0._Z22int_3_median_reductionPiS_S_S_,"a",@progbits
	.sectionflags	@""
	.align	4
.nv.constant0._Z22int_3_median_reductionPiS_S_S_:
	.zero		928


//--------------------- .nv.constant0._Z11merge_leadsPiS_iS_iS_i --------------------------
	.section	.nv.constant0._Z11merge_leadsPiS_iS_iS_i,"a",@progbits
	.sectionflags	@""
	.align	4
.nv.constant0._Z11merge_leadsPiS_iS_iS_i:
	.zero		948


//--------------------- .nv.constant0._Z11edge_detectPiS_i --------------------------
	.section	.nv.constant0._Z11edge_detectPiS_i,"a",@progbits
	.sectionflags	@""
	.align	4
.nv.constant0._Z11edge_detectPiS_i:
	.zero		916


//--------------------- .nv.constant0._Z9thresholdPiPff --------------------------
	.section	.nv.constant0._Z9thresholdPiPff,"a",@progbits
	.sectionflags	@""
	.align	4
.nv.constant0._Z9thresholdPiPff:
	.zero		916


//--------------------- .nv.constant0._Z28cross_correlate_with_waveletPfS_S_ii --------------------------
	.section	.nv.constant0._Z28cross_correlate_with_waveletPfS_S_ii,"a",@progbits
	.sectionflags	@""
	.align	4
.nv.constant0._Z28cross_correlate_with_waveletPfS_S_ii:
	.zero		928


//--------------------- .nv.constant0._Z11mexican_hatPffff --------------------------
	.section	.nv.constant0._Z11mexican_hatPffff,"a",@progbits
	.sectionflags	@""
	.align	4
.nv.constant0._Z11mexican_hatPffff:
	.zero		916


//--------------------- SYMBOLS --------------------------

	.type		.nv.reservedSmem.offset0,@object
	.size		.nv.reservedSmem.offset0,0x4
